	.target	sm_80

	.elftype	@"ET_EXEC"


//--------------------- .note.nv.tkinfo           --------------------------
	.section	.note.nv.tkinfo,"",@"SHT_NOTE"
	.sectionflags	@"SHF_NOTE_NV_TKINFO"
	.tkinfo
        /*0018*/ 	.word	0x00000002
        /*0030*/ 	.string	""
        /*0030*/ 	.string	"ptxas"
        /*0030*/ 	.string	"Cuda compilation tools, release 13.0, V13.0.88"
        /*0030*/ 	.string	"Build cuda_13.0.r13.0/compiler.36424714_0"
        /*0030*/ 	.string	"-v  -suppress-debug-info  -lineinfo  -arch sm_80 "



//--------------------- .note.nv.cuinfo           --------------------------
	.section	.note.nv.cuinfo,"",@"SHT_NOTE"
	.sectionflags	@"SHF_NOTE_NV_CUINFO"
        /*0018*/ 	.short	0x0002
        /*001a*/ 	.short	0x0050
        /*001c*/ 	.short	0x0082
	.zero		2


//--------------------- .nv.info                  --------------------------
	.section	.nv.info,"",@"SHT_CUDA_INFO"
	.align	4


	//----- nvinfo : EIATTR_REGCOUNT
	.align		4
        /*0000*/ 	.byte	0x04, 0x2f
        /*0002*/ 	.short	(.L_1 - .L_0)
	.align		4
.L_0:
        /*0004*/ 	.word	index@(matmul_kernel)
        /*0008*/ 	.word	0x000000ff


	//----- nvinfo : EIATTR_FRAME_SIZE
	.align		4
.L_1:
        /*000c*/ 	.byte	0x04, 0x11
        /*000e*/ 	.short	(.L_3 - .L_2)
	.align		4
.L_2:
        /*0010*/ 	.word	index@(matmul_kernel)
        /*0014*/ 	.word	0x000000f8


	//----- nvinfo : EIATTR_MIN_STACK_SIZE
	.align		4
.L_3:
        /*0018*/ 	.byte	0x04, 0x12
        /*001a*/ 	.short	(.L_5 - .L_4)
	.align		4
.L_4:
        /*001c*/ 	.word	index@(matmul_kernel)
        /*0020*/ 	.word	0x000000f8
.L_5:


//--------------------- .nv.info.matmul_kernel    --------------------------
	.section	.nv.info.matmul_kernel,"",@"SHT_CUDA_INFO"
	.sectionflags	@""
	.align	4


	//----- nvinfo : EIATTR_CUDA_API_VERSION
	.align		4
        /*0000*/ 	.byte	0x04, 0x37
        /*0002*/ 	.short	(.L_7 - .L_6)
.L_6:
        /*0004*/ 	.word	0x00000082


	//----- nvinfo : EIATTR_SW2861232_WAR
	.align		4
.L_7:
        /*0008*/ 	.byte	0x01, 0x35
	.zero		2


	//----- nvinfo : EIATTR_PARAM_CBANK
	.align		4
        /*000c*/ 	.byte	0x04, 0x0a
        /*000e*/ 	.short	(.L_9 - .L_8)
	.align		4
.L_8:
        /*0010*/ 	.word	index@(.nv.constant0.matmul_kernel)
        /*0014*/ 	.short	0x0160
        /*0016*/ 	.short	0x0050


	//----- nvinfo : EIATTR_CBANK_PARAM_SIZE
	.align		4
.L_9:
        /*0018*/ 	.byte	0x03, 0x19
        /*001a*/ 	.short	0x0050


	//----- nvinfo : EIATTR_KPARAM_INFO
	.align		4
        /*001c*/ 	.byte	0x04, 0x17
        /*001e*/ 	.short	(.L_11 - .L_10)
.L_10:
        /*0020*/ 	.word	0x00000000
        /*0024*/ 	.short	0x000d
        /*0026*/ 	.short	0x0048
        /*0028*/ 	.byte	0x00, 0xf4, 0x21, 0x00


	//----- nvinfo : EIATTR_KPARAM_INFO
	.align		4
.L_11:
        /*002c*/ 	.byte	0x04, 0x17
        /*002e*/ 	.short	(.L_13 - .L_12)
.L_12:
        /*0030*/ 	.word	0x00000000
        /*0034*/ 	.short	0x000c
        /*0036*/ 	.short	0x0040
        /*0038*/ 	.byte	0x00, 0xf4, 0x21, 0x00


	//----- nvinfo : EIATTR_KPARAM_INFO
	.align		4
.L_13:
        /*003c*/ 	.byte	0x04, 0x17
        /*003e*/ 	.short	(.L_15 - .L_14)
.L_14:
        /*0040*/ 	.word	0x00000000
        /*0044*/ 	.short	0x000b
        /*0046*/ 	.short	0x0038
        /*0048*/ 	.byte	0x00, 0xf0, 0x11, 0x00


	//----- nvinfo : EIATTR_KPARAM_INFO
	.align		4
.L_15:
        /*004c*/ 	.byte	0x04, 0x17
        /*004e*/ 	.short	(.L_17 - .L_16)
.L_16:
        /*0050*/ 	.word	0x00000000
        /*0054*/ 	.short	0x000a
        /*0056*/ 	.short	0x0034
        /*0058*/ 	.byte	0x00, 0xf0, 0x11, 0x00


	//----- nvinfo : EIATTR_KPARAM_INFO
	.align		4
.L_17:
        /*005c*/ 	.byte	0x04, 0x17
        /*005e*/ 	.short	(.L_19 - .L_18)
.L_18:
        /*0060*/ 	.word	0x00000000
        /*0064*/ 	.short	0x0009
        /*0066*/ 	.short	0x0030
        /*0068*/ 	.byte	0x00, 0xf0, 0x11, 0x00


	//----- nvinfo : EIATTR_KPARAM_INFO
	.align		4
.L_19:
        /*006c*/ 	.byte	0x04, 0x17
        /*006e*/ 	.short	(.L_21 - .L_20)
.L_20:
        /*0070*/ 	.word	0x00000000
        /*0074*/ 	.short	0x0008
        /*0076*/ 	.short	0x002c
        /*0078*/ 	.byte	0x00, 0xf0, 0x11, 0x00


	//----- nvinfo : EIATTR_KPARAM_INFO
	.align		4
.L_21:
        /*007c*/ 	.byte	0x04, 0x17
        /*007e*/ 	.short	(.L_23 - .L_22)
.L_22:
        /*0080*/ 	.word	0x00000000
        /*0084*/ 	.short	0x0007
        /*0086*/ 	.short	0x0028
        /*0088*/ 	.byte	0x00, 0xf0, 0x11, 0x00


	//----- nvinfo : EIATTR_KPARAM_INFO
	.align		4
.L_23:
        /*008c*/ 	.byte	0x04, 0x17
        /*008e*/ 	.short	(.L_25 - .L_24)
.L_24:
        /*0090*/ 	.word	0x00000000
        /*0094*/ 	.short	0x0006
        /*0096*/ 	.short	0x0024
        /*0098*/ 	.byte	0x00, 0xf0, 0x11, 0x00


	//----- nvinfo : EIATTR_KPARAM_INFO
	.align		4
.L_25:
        /*009c*/ 	.byte	0x04, 0x17
        /*009e*/ 	.short	(.L_27 - .L_26)
.L_26:
        /*00a0*/ 	.word	0x00000000
        /*00a4*/ 	.short	0x0005
        /*00a6*/ 	.short	0x0020
        /*00a8*/ 	.byte	0x00, 0xf0, 0x11, 0x00


	//----- nvinfo : EIATTR_KPARAM_INFO
	.align		4
.L_27:
        /*00ac*/ 	.byte	0x04, 0x17
        /*00ae*/ 	.short	(.L_29 - .L_28)
.L_28:
        /*00b0*/ 	.word	0x00000000
        /*00b4*/ 	.short	0x0004
        /*00b6*/ 	.short	0x001c
        /*00b8*/ 	.byte	0x00, 0xf0, 0x11, 0x00


	//----- nvinfo : EIATTR_KPARAM_INFO
	.align		4
.L_29:
        /*00bc*/ 	.byte	0x04, 0x17
        /*00be*/ 	.short	(.L_31 - .L_30)
.L_30:
        /*00c0*/ 	.word	0x00000000
        /*00c4*/ 	.short	0x0003
        /*00c6*/ 	.short	0x0018
        /*00c8*/ 	.byte	0x00, 0xf0, 0x11, 0x00


	//----- nvinfo : EIATTR_KPARAM_INFO
	.align		4
.L_31:
        /*00cc*/ 	.byte	0x04, 0x17
        /*00ce*/ 	.short	(.L_33 - .L_32)
.L_32:
        /*00d0*/ 	.word	0x00000000
        /*00d4*/ 	.short	0x0002
        /*00d6*/ 	.short	0x0010
        /*00d8*/ 	.byte	0x00, 0xf4, 0x21, 0x00


	//----- nvinfo : EIATTR_KPARAM_INFO
	.align		4
.L_33:
        /*00dc*/ 	.byte	0x04, 0x17
        /*00de*/ 	.short	(.L_35 - .L_34)
.L_34:
        /*00e0*/ 	.word	0x00000000
        /*00e4*/ 	.short	0x0001
        /*00e6*/ 	.short	0x0008
        /*00e8*/ 	.byte	0x00, 0xf4, 0x21, 0x00


	//----- nvinfo : EIATTR_KPARAM_INFO
	.align		4
.L_35:
        /*00ec*/ 	.byte	0x04, 0x17
        /*00ee*/ 	.short	(.L_37 - .L_36)
.L_36:
        /*00f0*/ 	.word	0x00000000
        /*00f4*/ 	.short	0x0000
        /*00f6*/ 	.short	0x0000
        /*00f8*/ 	.byte	0x00, 0xf4, 0x21, 0x00


	//----- nvinfo : EIATTR_MAXREG_COUNT
	.align		4
.L_37:
        /*00fc*/ 	.byte	0x03, 0x1b
        /*00fe*/ 	.short	0x00ff


	//----- nvinfo : EIATTR_NUM_BARRIERS
	.align		4
        /*0100*/ 	.byte	0x02, 0x4c
        /*0102*/ 	.byte	0x01
	.zero		1


	//----- nvinfo : EIATTR_ANNOTATIONS
	.align		4
        /*0104*/ 	.byte	0x04, 0x55
        /*0106*/ 	.short	(.L_39 - .L_38)


	//   ....[0]....
.L_38:
        /*0108*/ 	.word	0x00000001
        /*010c*/ 	.byte	0xa0, 0x12, 0x00, 0x00, 0x01, 0x00, 0x00, 0x00, 0xb0, 0x28, 0x00, 0x00, 0x01, 0x00, 0x00, 0x00
        /* <DEDUP_REMOVED lines=60> */
        /*04dc*/ 	.byte	0x20, 0xce, 0x00, 0x00


	//----- nvinfo : EIATTR_MERCURY_ISA_VERSION
	.align		4
.L_39:
        /*04e0*/ 	.byte	0x03, 0x5f
        /*04e2*/ 	.short	0x0000


	//----- nvinfo : EIATTR_EXIT_INSTR_OFFSETS
	.align		4
        /*04e4*/ 	.byte	0x04, 0x1c
        /*04e6*/ 	.short	(.L_41 - .L_40)


	//   ....[0]....
.L_40:
        /*04e8*/ 	.word	0x0000ece0


	//   ....[1]....
        /*04ec*/ 	.word	0x0000ed00


	//----- nvinfo : EIATTR_REQNTID
	.align		4
.L_41:
        /*04f0*/ 	.byte	0x04, 0x10
        /*04f2*/ 	.short	(.L_43 - .L_42)
.L_42:
        /*04f4*/ 	.word	0x00000080
        /*04f8*/ 	.word	0x00000001
        /*04fc*/ 	.word	0x00000001
.L_43:


//--------------------- .nv.callgraph             --------------------------
	.section	.nv.callgraph,"",@"SHT_CUDA_CALLGRAPH"
	.align	4
	.sectionentsize	8
	.align		4
        /*0000*/ 	.word	0x00000000
	.align		4
        /*0004*/ 	.word	0xffffffff
	.align		4
        /*0008*/ 	.word	0x00000000
	.align		4
        /*000c*/ 	.word	0xfffffffe
	.align		4
        /*0010*/ 	.word	0x00000000
	.align		4
        /*0014*/ 	.word	0xfffffffd
	.align		4
        /*0018*/ 	.word	0x00000000
	.align		4
        /*001c*/ 	.word	0xfffffffc


//--------------------- .nv.rel.action            --------------------------
	.section	.nv.rel.action,"",@"SHT_CUDA_RELOCINFO"
	.align	8
	.sectionentsize	8
        /*0000*/ 	.byte	0x73, 0x00, 0x00, 0x00, 0x00, 0x00, 0x00, 0x00, 0x00, 0x00, 0x00, 0x11, 0x25, 0x00, 0x05, 0x36


//--------------------- .nv.constant0.matmul_kernel --------------------------
	.section	.nv.constant0.matmul_kernel,"a",@progbits
	.sectionflags	@""
	.align	4
.nv.constant0.matmul_kernel:
	.zero		432


//--------------------- .text.matmul_kernel       --------------------------
	.section	.text.matmul_kernel,"ax",@progbits
	.sectioninfo	@"SHI_REGISTERS=255"
	.align	128
        .global         matmul_kernel
        .type           matmul_kernel,@function
        .size           matmul_kernel,(.L_x_4 - matmul_kernel)
        .other          matmul_kernel,@"STO_CUDA_ENTRY STV_DEFAULT"
matmul_kernel:
.text.matmul_kernel:
[----:B------:R-:W-:-:S03]  /*0000*/  IMAD.MOV.U32 R1, RZ, RZ, c[0x0][0x28] ;  /* 0x00000a00ff017624 */ /* 0x000fc600078e00ff */
[----:B------:R-:W-:Y:S01]  /*0010*/  IMAD.MOV.U32 R0, RZ, RZ, c[0x0][0x17c] ;  /* 0x00005f00ff007624 */ /* 0x000fe200078e00ff */
[----:B------:R-:W1:Y:S01]  /*0020*/  S2R R5, SR_CTAID.X ;  /* 0x0000000000057919 */ /* 0x000e620000002500 */
[----:B------:R-:W-:Y:S01]  /*0030*/  IADD3 R1, R1, -0xf8, RZ ;  /* 0xffffff0801017810 */ /* 0x000fe20007ffe0ff */
[----:B------:R-:W-:Y:S01]  /*0040*/  IMAD.MOV.U32 R231, RZ, RZ, c[0x0][0x188] ;  /* 0x00006200ffe77624 */ /* 0x000fe200078e00ff */
[----:B------:R-:W-:Y:S01]  /*0050*/  ULDC.64 UR4, c[0x0][0x118] ;  /* 0x0000460000047ab9 */ /* 0x000fe20000000a00 */
[----:B------:R-:W-:Y:S01]  /*0060*/  IADD3 R0, R0, 0x3f, RZ ;  /* 0x0000003f00007810 */ /* 0x000fe20007ffe0ff */
[----:B------:R-:W2:Y:S01]  /*0070*/  S2R R236, SR_TID.X ;  /* 0x0000000000ec7919 */ /* 0x000ea20000002100 */
[C---:B------:R-:W-:Y:S02]  /*0080*/  IMAD.SHL.U32 R129, R231.reuse, 0x4, RZ ;  /* 0x00000004e7817824 */ /* 0x040fe400078e00ff */
[----:B------:R-:W-:Y:S01]  /*0090*/  SHF.R.S32.HI R3, RZ, 0x1f, R0 ;  /* 0x0000001fff037819 */ /* 0x000fe20000011400 */
[----:B------:R-:W-:-:S02]  /*00a0*/  IMAD.SHL.U32 R106, R231, 0x2, RZ ;  /* 0x00000002e76a7824 */ /* 0x000fc400078e00ff */
[----:B------:R-:W-:Y:S01]  /*00b0*/  IMAD R113, R231, 0xc, RZ ;  /* 0x0000000ce7717824 */ /* 0x000fe200078e02ff */
[----:B------:R-:W-:Y:S01]  /*00c0*/  LEA.HI R3, R3, R0, RZ, 0x6 ;  /* 0x0000000003037211 */ /* 0x000fe200078f30ff */
[C---:B------:R-:W-:Y:S02]  /*00d0*/  IMAD R138, R231.reuse, 0x3, RZ ;  /* 0x00000003e78a7824 */ /* 0x040fe400078e02ff */
[C---:B------:R-:W-:Y:S01]  /*00e0*/  IMAD R162, R231.reuse, 0x14, RZ ;  /* 0x00000014e7a27824 */ /* 0x040fe200078e02ff */
[----:B------:R-:W-:Y:S01]  /*00f0*/  SHF.R.S32.HI R3, RZ, 0x6, R3 ;  /* 0x00000006ff037819 */ /* 0x000fe20000011403 */
[C---:B------:R-:W-:Y:S02]  /*0100*/  IMAD R96, R231.reuse, 0x18, RZ ;  /* 0x00000018e7607824 */ /* 0x040fe400078e02ff */
[----:B------:R-:W-:Y:S02]  /*0110*/  IMAD R109, R231, 0x5, RZ ;  /* 0x00000005e76d7824 */ /* 0x000fe400078e02ff */
[----:B------:R-:W-:-:S02]  /*0120*/  IMAD.SHL.U32 R4, R3, 0x8, RZ ;  /* 0x0000000803047824 */ /* 0x000fc400078e00ff */
[C---:B------:R-:W-:Y:S01]  /*0130*/  IMAD R108, R231.reuse, 0x6, RZ ;  /* 0x00000006e76c7824 */ /* 0x040fe200078e02ff */
[----:B-1----:R-:W-:Y:S01]  /*0140*/  IABS R8, R5 ;  /* 0x0000000500087213 */ /* 0x002fe20000000000 */
[C---:B------:R-:W-:Y:S01]  /*0150*/  IMAD R99, R231.reuse, 0x1c, RZ ;  /* 0x0000001ce7637824 */ /* 0x040fe200078e02ff */
[-C--:B------:R-:W-:Y:S01]  /*0160*/  IABS R7, R4.reuse ;  /* 0x0000000400077213 */ /* 0x080fe20000000000 */
[C---:B------:R-:W-:Y:S01]  /*0170*/  IMAD R140, R231.reuse, 0x7, RZ ;  /* 0x00000007e78c7824 */ /* 0x040fe200078e02ff */
[----:B------:R-:W-:Y:S01]  /*0180*/  IABS R10, R4 ;  /* 0x00000004000a7213 */ /* 0x000fe20000000000 */
[C---:B------:R-:W-:Y:S01]  /*0190*/  IMAD.SHL.U32 R133, R231.reuse, 0x8, RZ ;  /* 0x00000008e7857824 */ /* 0x040fe200078e00ff */
[----:B------:R-:W1:Y:S01]  /*01a0*/  I2F.RP R0, R7 ;  /* 0x0000000700007306 */ /* 0x000e620000209400 */
[C---:B--2---:R-:W-:Y:S01]  /*01b0*/  LOP3.LUT R232, R236.reuse, 0x7f, RZ, 0xc0, !PT ;  /* 0x0000007fece87812 */ /* 0x044fe200078ec0ff */
[C---:B------:R-:W-:Y:S01]  /*01c0*/  IMAD R161, R231.reuse, 0x24, RZ ;  /* 0x00000024e7a17824 */ /* 0x040fe200078e02ff */
[----:B------:R-:W-:Y:S01]  /*01d0*/  LOP3.LUT R249, R236, 0x3f, RZ, 0xc0, !PT ;  /* 0x0000003fecf97812 */ /* 0x000fe200078ec0ff */
[----:B------:R-:W-:-:S02]  /*01e0*/  IMAD R132, R231, 0x28, RZ ;  /* 0x00000028e7847824 */ /* 0x000fc400078e02ff */
[C---:B------:R-:W-:Y:S02]  /*01f0*/  IMAD R111, R231.reuse, 0x9, RZ ;  /* 0x00000009e76f7824 */ /* 0x040fe400078e02ff */
[C---:B------:R-:W-:Y:S02]  /*0200*/  IMAD R110, R231.reuse, 0xa, RZ ;  /* 0x0000000ae76e7824 */ /* 0x040fe400078e02ff */
[C---:B------:R-:W-:Y:S02]  /*0210*/  IMAD R134, R231.reuse, 0x2c, RZ ;  /* 0x0000002ce7867824 */ /* 0x040fe400078e02ff */
[C---:B------:R-:W-:Y:S02]  /*0220*/  IMAD R131, R231.reuse, 0x30, RZ ;  /* 0x00000030e7837824 */ /* 0x040fe400078e02ff */
[C---:B------:R-:W-:Y:S01]  /*0230*/  IMAD R128, R231.reuse, 0xb, RZ ;  /* 0x0000000be7807824 */ /* 0x040fe200078e02ff */
[----:B-1----:R-:W1:Y:S01]  /*0240*/  MUFU.RCP R0, R0 ;  /* 0x0000000000007308 */ /* 0x002e620000001000 */
[----:B------:R-:W-:-:S02]  /*0250*/  IMAD R100, R231, 0x34, RZ ;  /* 0x00000034e7647824 */ /* 0x000fc400078e02ff */
[C---:B------:R-:W-:Y:S02]  /*0260*/  IMAD R101, R231.reuse, 0x38, RZ ;  /* 0x00000038e7657824 */ /* 0x040fe400078e02ff */
[C---:B------:R-:W-:Y:S02]  /*0270*/  IMAD R112, R231.reuse, 0xd, RZ ;  /* 0x0000000de7707824 */ /* 0x040fe400078e02ff */
[C---:B------:R-:W-:Y:S02]  /*0280*/  IMAD R97, R231.reuse, 0xe, RZ ;  /* 0x0000000ee7617824 */ /* 0x040fe400078e02ff */
[C---:B------:R-:W-:Y:S02]  /*0290*/  IMAD R239, R231.reuse, 0x3c, RZ ;  /* 0x0000003ce7ef7824 */ /* 0x040fe400078e02ff */
[C---:B------:R-:W-:Y:S02]  /*02a0*/  IMAD R144, R231.reuse, 0xf, RZ ;  /* 0x0000000fe7907824 */ /* 0x040fe400078e02ff */
[----:B------:R-:W-:-:S02]  /*02b0*/  IMAD.SHL.U32 R160, R231, 0x10, RZ ;  /* 0x00000010e7a07824 */ /* 0x000fc400078e00ff */
[C---:B------:R-:W-:Y:S01]  /*02c0*/  IMAD R145, R231.reuse, 0x44, RZ ;  /* 0x00000044e7917824 */ /* 0x040fe200078e02ff */
[----:B-1----:R-:W-:Y:S01]  /*02d0*/  IADD3 R2, R0, 0xffffffe, RZ ;  /* 0x0ffffffe00027810 */ /* 0x002fe20007ffe0ff */
[----:B------:R-:W-:Y:S02]  /*02e0*/  IMAD.MOV R0, RZ, RZ, -R10 ;  /* 0x000000ffff007224 */ /* 0x000fe400078e0a0a */
[C---:B------:R-:W-:Y:S01]  /*02f0*/  IMAD R177, R231.reuse, 0x48, RZ ;  /* 0x00000048e7b17824 */ /* 0x040fe200078e02ff */
[----:B------:R1:W2:Y:S01]  /*0300*/  F2I.FTZ.U32.TRUNC.NTZ R3, R2 ;  /* 0x0000000200037305 */ /* 0x0002a2000021f000 */
[C---:B------:R-:W-:Y:S02]  /*0310*/  IMAD R114, R231.reuse, 0x11, RZ ;  /* 0x00000011e7727824 */ /* 0x040fe400078e02ff */
[C---:B------:R-:W-:Y:S02]  /*0320*/  IMAD R103, R231.reuse, 0x12, RZ ;  /* 0x00000012e7677824 */ /* 0x040fe400078e02ff */
[----:B------:R-:W-:-:S02]  /*0330*/  IMAD R209, R231, 0x4c, RZ ;  /* 0x0000004ce7d17824 */ /* 0x000fc400078e02ff */
[C---:B------:R-:W-:Y:S02]  /*0340*/  IMAD R115, R231.reuse, 0x50, RZ ;  /* 0x00000050e7737824 */ /* 0x040fe400078e02ff */
[----:B-1----:R-:W-:Y:S02]  /*0350*/  IMAD.MOV.U32 R2, RZ, RZ, RZ ;  /* 0x000000ffff027224 */ /* 0x002fe400078e00ff */
[C---:B------:R-:W-:Y:S02]  /*0360*/  IMAD R146, R231.reuse, 0x13, RZ ;  /* 0x00000013e7927824 */ /* 0x040fe400078e02ff */
[C---:B------:R-:W-:Y:S02]  /*0370*/  IMAD R147, R231.reuse, 0x54, RZ ;  /* 0x00000054e7937824 */ /* 0x040fe400078e02ff */
[----:B------:R-:W-:Y:S02]  /*0380*/  IMAD R179, R231, 0x58, RZ ;  /* 0x00000058e7b37824 */ /* 0x000fe400078e02ff */
[----:B--2---:R-:W-:-:S02]  /*0390*/  IMAD.MOV R6, RZ, RZ, -R3 ;  /* 0x000000ffff067224 */ /* 0x004fc400078e0a03 */
[----:B------:R-:W-:Y:S02]  /*03a0*/  IMAD R116, R231, 0x15, RZ ;  /* 0x00000015e7747824 */ /* 0x000fe400078e02ff */
[----:B------:R-:W-:Y:S02]  /*03b0*/  IMAD R9, R6, R7, RZ ;  /* 0x0000000706097224 */ /* 0x000fe400078e02ff */
[----:B------:R-:W-:Y:S02]  /*03c0*/  IMAD.MOV.U32 R6, RZ, RZ, R8 ;  /* 0x000000ffff067224 */ /* 0x000fe400078e0008 */
[----:B------:R-:W-:Y:S01]  /*03d0*/  IMAD.HI.U32 R3, R3, R9, R2 ;  /* 0x0000000903037227 */ /* 0x000fe200078e0002 */
[----:B------:R-:W-:-:S03]  /*03e0*/  SHF.R.U32.HI R9, RZ, 0x6, R236 ;  /* 0x00000006ff097819 */ /* 0x000fc600000116ec */
[----:B------:R-:W-:Y:S01]  /*03f0*/  IMAD R102, R231, 0x16, RZ ;  /* 0x00000016e7667824 */ /* 0x000fe200078e02ff */
[----:B------:R-:W-:Y:S01]  /*0400*/  SGXT.U32 R9, R9, 0x1 ;  /* 0x000000010909781a */ /* 0x000fe20000000000 */
[----:B------:R-:W-:-:S04]  /*0410*/  IMAD.HI.U32 R3, R3, R6, RZ ;  /* 0x0000000603037227 */ /* 0x000fc800078e00ff */
[----:B------:R-:W-:Y:S02]  /*0420*/  IMAD R0, R3, R0, R6 ;  /* 0x0000000003007224 */ /* 0x000fe400078e0206 */
[C---:B------:R-:W-:Y:S02]  /*0430*/  IMAD R117, R231.reuse, 0x60, RZ ;  /* 0x00000060e7757824 */ /* 0x040fe400078e02ff */
[----:B------:R-:W-:Y:S01]  /*0440*/  IMAD R211, R231, 0x5c, RZ ;  /* 0x0000005ce7d37824 */ /* 0x000fe200078e02ff */
[----:B------:R-:W-:Y:S01]  /*0450*/  ISETP.GT.U32.AND P1, PT, R7, R0, PT ;  /* 0x000000000700720c */ /* 0x000fe20003f24070 */
[C---:B------:R-:W-:Y:S02]  /*0460*/  IMAD R181, R231.reuse, 0x68, RZ ;  /* 0x00000068e7b57824 */ /* 0x040fe400078e02ff */
[C---:B------:R-:W-:Y:S02]  /*0470*/  IMAD R148, R231.reuse, 0x17, RZ ;  /* 0x00000017e7947824 */ /* 0x040fe400078e02ff */
[----:B------:R-:W-:-:S02]  /*0480*/  IMAD R149, R231, 0x64, RZ ;  /* 0x00000064e7957824 */ /* 0x000fc400078e02ff */
[C---:B------:R-:W-:Y:S02]  /*0490*/  IMAD R118, R231.reuse, 0x1a, RZ ;  /* 0x0000001ae7767824 */ /* 0x040fe400078e02ff */
[C---:B------:R-:W-:Y:S02]  /*04a0*/  IMAD R119, R231.reuse, 0x70, RZ ;  /* 0x00000070e7777824 */ /* 0x040fe400078e02ff */
[----:B------:R-:W-:Y:S02]  /*04b0*/  IMAD R130, R231, 0x19, RZ ;  /* 0x00000019e7827824 */ /* 0x000fe400078e02ff */
[----:B------:R-:W-:Y:S01]  /*04c0*/  @!P1 IMAD.IADD R0, R0, 0x1, -R7 ;  /* 0x0000000100009824 */ /* 0x000fe200078e0a07 */
[----:B------:R-:W-:Y:S01]  /*04d0*/  @!P1 IADD3 R3, R3, 0x1, RZ ;  /* 0x0000000103039810 */ /* 0x000fe20007ffe0ff */
[C---:B------:R-:W-:Y:S01]  /*04e0*/  IMAD R213, R231.reuse, 0x6c, RZ ;  /* 0x0000006ce7d57824 */ /* 0x040fe200078e02ff */
[----:B------:R-:W-:Y:S01]  /*04f0*/  ISETP.NE.AND P1, PT, R4, RZ, PT ;  /* 0x000000ff0400720c */ /* 0x000fe20003f25270 */
[C---:B------:R-:W-:Y:S01]  /*0500*/  IMAD R183, R231.reuse, 0x78, RZ ;  /* 0x00000078e7b77824 */ /* 0x040fe200078e02ff */
[----:B------:R-:W-:Y:S01]  /*0510*/  ISETP.GE.U32.AND P0, PT, R0, R7, PT ;  /* 0x000000070000720c */ /* 0x000fe20003f06070 */
[----:B------:R-:W-:Y:S01]  /*0520*/  IMAD R150, R231, 0x1b, RZ ;  /* 0x0000001be7967824 */ /* 0x000fe200078e02ff */
[----:B------:R-:W-:Y:S01]  /*0530*/  LOP3.LUT R0, R5, R4, RZ, 0x3c, !PT ;  /* 0x0000000405007212 */ /* 0x000fe200078e3cff */
[----:B------:R-:W-:-:S02]  /*0540*/  IMAD R151, R231, 0x74, RZ ;  /* 0x00000074e7977824 */ /* 0x000fc400078e02ff */
[C---:B------:R-:W-:Y:S01]  /*0550*/  IMAD R120, R231.reuse, 0x1e, RZ ;  /* 0x0000001ee7787824 */ /* 0x040fe200078e02ff */
[----:B------:R-:W-:Y:S01]  /*0560*/  ISETP.GE.AND P2, PT, R0, RZ, PT ;  /* 0x000000ff0000720c */ /* 0x000fe20003f46270 */
[----:B------:R-:W-:Y:S02]  /*0570*/  IMAD.MOV.U32 R0, RZ, RZ, c[0x0][0x178] ;  /* 0x00005e00ff007624 */ /* 0x000fe400078e00ff */
[C---:B------:R-:W-:Y:S02]  /*0580*/  IMAD R121, R231.reuse, 0x1d, RZ ;  /* 0x0000001de7797824 */ /* 0x040fe400078e02ff */
[C---:B------:R-:W-:Y:S01]  /*0590*/  IMAD R215, R231.reuse, 0x7c, RZ ;  /* 0x0000007ce7d77824 */ /* 0x040fe200078e02ff */
[----:B------:R-:W-:Y:S01]  /*05a0*/  IADD3 R0, R0, 0x7f, RZ ;  /* 0x0000007f00007810 */ /* 0x000fe20007ffe0ff */
[----:B------:R-:W-:Y:S01]  /*05b0*/  IMAD.SHL.U32 R164, R231, 0x20, RZ ;  /* 0x00000020e7a47824 */ /* 0x000fe200078e00ff */
[----:B------:R-:W-:Y:S01]  /*05c0*/  @P0 IADD3 R3, R3, 0x1, RZ ;  /* 0x0000000103030810 */ /* 0x000fe20007ffe0ff */
[----:B------:R-:W-:-:S02]  /*05d0*/  IMAD R185, R231, 0x88, RZ ;  /* 0x00000088e7b97824 */ /* 0x000fc400078e02ff */
[C---:B------:R-:W-:Y:S02]  /*05e0*/  IMAD R152, R231.reuse, 0x1f, RZ ;  /* 0x0000001fe7987824 */ /* 0x040fe400078e02ff */
[----:B------:R-:W-:Y:S01]  /*05f0*/  IMAD.MOV.U32 R2, RZ, RZ, R3 ;  /* 0x000000ffff027224 */ /* 0x000fe200078e0003 */
[----:B------:R-:W-:Y:S01]  /*0600*/  SHF.R.S32.HI R3, RZ, 0x1f, R0 ;  /* 0x0000001fff037819 */ /* 0x000fe20000011400 */
[C---:B------:R-:W-:Y:S02]  /*0610*/  IMAD R153, R231.reuse, 0x84, RZ ;  /* 0x00000084e7997824 */ /* 0x040fe400078e02ff */
[----:B------:R-:W-:Y:S01]  /*0620*/  @!P2 IMAD.MOV R2, RZ, RZ, -R2 ;  /* 0x000000ffff02a224 */ /* 0x000fe200078e0a02 */
[----:B------:R-:W-:Y:S01]  /*0630*/  @!P1 LOP3.LUT R2, RZ, R4, RZ, 0x33, !PT ;  /* 0x00000004ff029212 */ /* 0x000fe200078e33ff */
[----:B------:R-:W-:Y:S01]  /*0640*/  IMAD R122, R231, 0x22, RZ ;  /* 0x00000022e77a7824 */ /* 0x000fe200078e02ff */
[----:B------:R-:W-:Y:S01]  /*0650*/  LEA.HI R3, R3, R0, RZ, 0x7 ;  /* 0x0000000003037211 */ /* 0x000fe200078f38ff */
[----:B------:R-:W-:-:S02]  /*0660*/  IMAD R123, R231, 0x90, RZ ;  /* 0x00000090e77b7824 */ /* 0x000fc400078e02ff */
[----:B------:R-:W-:Y:S02]  /*0670*/  IMAD.SHL.U32 R14, R2, 0x8, RZ ;  /* 0x00000008020e7824 */ /* 0x000fe400078e00ff */
[----:B------:R-:W-:Y:S02]  /*0680*/  IMAD.MOV R2, RZ, RZ, -R2 ;  /* 0x000000ffff027224 */ /* 0x000fe400078e0a02 */
[----:B------:R-:W-:Y:S01]  /*0690*/  IMAD R163, R231, 0x21, RZ ;  /* 0x00000021e7a37824 */ /* 0x000fe200078e02ff */
[----:B------:R-:W-:Y:S01]  /*06a0*/  LEA.HI.SX32 R3, R3, -R14, 0x19 ;  /* 0x8000000e03037211 */ /* 0x000fe200078fcaff */
[----:B------:R-:W-:Y:S02]  /*06b0*/  IMAD R15, R4, R2, R5 ;  /* 0x00000002040f7224 */ /* 0x000fe400078e0205 */
[----:B------:R-:W-:Y:S01]  /*06c0*/  IMAD.MOV.U32 R2, RZ, RZ, RZ ;  /* 0x000000ffff027224 */ /* 0x000fe200078e00ff */
[----:B------:R-:W-:Y:S01]  /*06d0*/  IMNMX R16, R3, 0x8, PT ;  /* 0x0000000803107817 */ /* 0x000fe20003800200 */
[C---:B------:R-:W-:Y:S01]  /*06e0*/  IMAD R217, R231.reuse, 0x8c, RZ ;  /* 0x0000008ce7d97824 */ /* 0x040fe200078e02ff */
[----:B------:R-:W-:Y:S01]  /*06f0*/  IABS R4, R15 ;  /* 0x0000000f00047213 */ /* 0x000fe20000000000 */
[C---:B------:R-:W-:Y:S01]  /*0700*/  IMAD R186, R231.reuse, 0x98, RZ ;  /* 0x00000098e7ba7824 */ /* 0x040fe200078e02ff */
[----:B------:R-:W-:Y:S01]  /*0710*/  IABS R7, R16 ;  /* 0x0000001000077213 */ /* 0x000fe20000000000 */
[----:B------:R-:W-:-:S02]  /*0720*/  IMAD R155, R231, 0x23, RZ ;  /* 0x00000023e79b7824 */ /* 0x000fc400078e02ff */
[C---:B------:R-:W-:Y:S01]  /*0730*/  IMAD R154, R231.reuse, 0x94, RZ ;  /* 0x00000094e79a7824 */ /* 0x040fe200078e02ff */
[----:B------:R-:W1:Y:S01]  /*0740*/  I2F.RP R0, R7 ;  /* 0x0000000700007306 */ /* 0x000e620000209400 */
[C---:B------:R-:W-:Y:S02]  /*0750*/  IMAD R98, R231.reuse, 0x26, RZ ;  /* 0x00000026e7627824 */ /* 0x040fe400078e02ff */
[C---:B------:R-:W-:Y:S02]  /*0760*/  IMAD R124, R231.reuse, 0xa0, RZ ;  /* 0x000000a0e77c7824 */ /* 0x040fe400078e02ff */
[C---:B------:R-:W-:Y:S02]  /*0770*/  IMAD R125, R231.reuse, 0x25, RZ ;  /* 0x00000025e77d7824 */ /* 0x040fe400078e02ff */
[C---:B------:R-:W-:Y:S02]  /*0780*/  IMAD R188, R231.reuse, 0xa8, RZ ;  /* 0x000000a8e7bc7824 */ /* 0x040fe400078e02ff */
[----:B------:R-:W-:-:S02]  /*0790*/  IMAD R127, R231, 0x2a, RZ ;  /* 0x0000002ae77f7824 */ /* 0x000fc400078e02ff */
[C---:B------:R-:W-:Y:S02]  /*07a0*/  IMAD R218, R231.reuse, 0x9c, RZ ;  /* 0x0000009ce7da7824 */ /* 0x040fe400078e02ff */
[C---:B------:R-:W-:Y:S02]  /*07b0*/  IMAD R126, R231.reuse, 0xb0, RZ ;  /* 0x000000b0e77e7824 */ /* 0x040fe400078e02ff */
[C---:B------:R-:W-:Y:S01]  /*07c0*/  IMAD R157, R231.reuse, 0x27, RZ ;  /* 0x00000027e79d7824 */ /* 0x040fe200078e02ff */
[----:B-1----:R-:W1:Y:S01]  /*07d0*/  MUFU.RCP R0, R0 ;  /* 0x0000000000007308 */ /* 0x002e620000001000 */
[C---:B------:R-:W-:Y:S02]  /*07e0*/  IMAD R156, R231.reuse, 0xa4, RZ ;  /* 0x000000a4e79c7824 */ /* 0x040fe400078e02ff */
[C---:B------:R-:W-:Y:S02]  /*07f0*/  IMAD R190, R231.reuse, 0xb8, RZ ;  /* 0x000000b8e7be7824 */ /* 0x040fe400078e02ff */
[----:B------:R-:W-:-:S02]  /*0800*/  IMAD R159, R231, 0x29, RZ ;  /* 0x00000029e79f7824 */ /* 0x000fc400078e02ff */
[C---:B------:R-:W-:Y:S02]  /*0810*/  IMAD R220, R231.reuse, 0xac, RZ ;  /* 0x000000ace7dc7824 */ /* 0x040fe400078e02ff */
[C---:B------:R-:W-:Y:S02]  /*0820*/  IMAD R135, R231.reuse, 0x2b, RZ ;  /* 0x0000002be7877824 */ /* 0x040fe400078e02ff */
[C---:B------:R-:W-:Y:S02]  /*0830*/  IMAD R158, R231.reuse, 0xb4, RZ ;  /* 0x000000b4e79e7824 */ /* 0x040fe400078e02ff */
[C---:B------:R-:W-:Y:S02]  /*0840*/  IMAD R192, R231.reuse, 0xc8, RZ ;  /* 0x000000c8e7c07824 */ /* 0x040fe400078e02ff */
[C---:B------:R-:W-:Y:S01]  /*0850*/  IMAD R194, R231.reuse, 0xd8, RZ ;  /* 0x000000d8e7c27824 */ /* 0x040fe200078e02ff */
[----:B-1----:R-:W-:Y:S01]  /*0860*/  IADD3 R3, R0, 0xffffffe, RZ ;  /* 0x0ffffffe00037810 */ /* 0x002fe20007ffe0ff */
[----:B------:R-:W-:-:S02]  /*0870*/  IMAD R196, R231, 0xe8, RZ ;  /* 0x000000e8e7c47824 */ /* 0x000fc400078e02ff */
[C---:B------:R-:W-:Y:S02]  /*0880*/  IMAD R235, R231.reuse, 0x3a, RZ ;  /* 0x0000003ae7eb7824 */ /* 0x040fe400078e02ff */
[C---:B------:R-:W-:Y:S01]  /*0890*/  IMAD R166, R231.reuse, 0xf4, RZ ;  /* 0x000000f4e7a67824 */ /* 0x040fe200078e02ff */
[----:B------:R-:W1:Y:S01]  /*08a0*/  F2I.FTZ.U32.TRUNC.NTZ R3, R3 ;  /* 0x0000000300037305 */ /* 0x000e62000021f000 */
[C---:B------:R-:W-:Y:S02]  /*08b0*/  IMAD R233, R231.reuse, 0x39, RZ ;  /* 0x00000039e7e97824 */ /* 0x040fe400078e02ff */
[C---:B------:R-:W-:Y:S02]  /*08c0*/  IMAD R241, R231.reuse, 0x3d, RZ ;  /* 0x0000003de7f17824 */ /* 0x040fe400078e02ff */
[C---:B------:R-:W-:Y:S02]  /*08d0*/  IMAD R198, R231.reuse, 0xf8, RZ ;  /* 0x000000f8e7c67824 */ /* 0x040fe400078e02ff */
[----:B------:R-:W-:-:S02]  /*08e0*/  IMAD R237, R231, 0x3b, RZ ;  /* 0x0000003be7ed7824 */ /* 0x000fc400078e02ff */
[C---:B------:R-:W-:Y:S02]  /*08f0*/  IMAD R243, R231.reuse, 0x3e, RZ ;  /* 0x0000003ee7f37824 */ /* 0x040fe400078e02ff */
[C---:B------:R-:W-:Y:S02]  /*0900*/  IMAD R245, R231.reuse, 0x3f, RZ ;  /* 0x0000003fe7f57824 */ /* 0x040fe400078e02ff */
[----:B------:R-:W-:Y:S02]  /*0910*/  IMAD.SHL.U32 R247, R231, 0x40, RZ ;  /* 0x00000040e7f77824 */ /* 0x000fe400078e00ff */
[----:B-1----:R-:W-:-:S04]  /*0920*/  IMAD.MOV R6, RZ, RZ, -R3 ;  /* 0x000000ffff067224 */ /* 0x002fc800078e0a03 */
[----:B------:R-:W-:Y:S01]  /*0930*/  IMAD R5, R6, R7, RZ ;  /* 0x0000000706057224 */ /* 0x000fe200078e02ff */
[----:B------:R-:W-:-:S03]  /*0940*/  IABS R6, R16 ;  /* 0x0000001000067213 */ /* 0x000fc60000000000 */
[----:B------:R-:W-:Y:S01]  /*0950*/  IMAD.HI.U32 R2, R3, R5, R2 ;  /* 0x0000000503027227 */ /* 0x000fe200078e0002 */
[----:B------:R-:W-:-:S03]  /*0960*/  IABS R3, c[0x0][0x17c] ;  /* 0x00005f0000037a13 */ /* 0x000fc60000000000 */
[----:B------:R-:W-:Y:S01]  /*0970*/  IMAD.MOV.U32 R5, RZ, RZ, R4 ;  /* 0x000000ffff057224 */ /* 0x000fe200078e0004 */
[----:B------:R-:W1:Y:S01]  /*0980*/  I2F.RP R8, R3 ;  /* 0x0000000300087306 */ /* 0x000e620000209400 */
[----:B------:R-:W-:Y:S02]  /*0990*/  IMAD.MOV R4, RZ, RZ, -R6 ;  /* 0x000000ffff047224 */ /* 0x000fe400078e0a06 */
[----:B------:R-:W-:Y:S01]  /*09a0*/  IMAD.HI.U32 R0, R2, R5, RZ ;  /* 0x0000000502007227 */ /* 0x000fe200078e00ff */
[----:B------:R-:W-:-:S03]  /*09b0*/  IABS R2, c[0x0][0x178] ;  /* 0x00005e0000027a13 */ /* 0x000fc60000000000 */
[----:B------:R-:W-:Y:S02]  /*09c0*/  IMAD R4, R0, R4, R5 ;  /* 0x0000000400047224 */ /* 0x000fe400078e0205 */
[----:B------:R-:W2:Y:S03]  /*09d0*/  I2F.RP R5, R2 ;  /* 0x0000000200057306 */ /* 0x000ea60000209400 */
[----:B------:R-:W-:-:S05]  /*09e0*/  ISETP.GT.U32.AND P1, PT, R7, R4, PT ;  /* 0x000000040700720c */ /* 0x000fca0003f24070 */
[----:B-1----:R-:W1:Y:S08]  /*09f0*/  MUFU.RCP R8, R8 ;  /* 0x0000000800087308 */ /* 0x002e700000001000 */
[----:B------:R-:W-:Y:S01]  /*0a00*/  @!P1 IMAD.IADD R4, R4, 0x1, -R7 ;  /* 0x0000000104049824 */ /* 0x000fe200078e0a07 */
[----:B------:R-:W-:Y:S01]  /*0a10*/  @!P1 IADD3 R0, R0, 0x1, RZ ;  /* 0x0000000100009810 */ /* 0x000fe20007ffe0ff */
[----:B--2---:R-:W2:Y:S01]  /*0a20*/  MUFU.RCP R5, R5 ;  /* 0x0000000500057308 */ /* 0x004ea20000001000 */
[----:B------:R-:W-:-:S02]  /*0a30*/  ISETP.NE.AND P1, PT, R16, RZ, PT ;  /* 0x000000ff1000720c */ /* 0x000fc40003f25270 */
[----:B------:R-:W-:Y:S02]  /*0a40*/  ISETP.GE.U32.AND P0, PT, R4, R7, PT ;  /* 0x000000070400720c */ /* 0x000fe40003f06070 */
[----:B------:R-:W-:Y:S02]  /*0a50*/  LOP3.LUT R4, R15, R16, RZ, 0x3c, !PT ;  /* 0x000000100f047212 */ /* 0x000fe400078e3cff */
[----:B-1----:R-:W-:Y:S02]  /*0a60*/  IADD3 R6, R8, 0xffffffe, RZ ;  /* 0x0ffffffe08067810 */ /* 0x002fe40007ffe0ff */
[----:B------:R-:W-:Y:S02]  /*0a70*/  ISETP.GE.AND P2, PT, R4, RZ, PT ;  /* 0x000000ff0400720c */ /* 0x000fe40003f46270 */
[----:B------:R-:W1:Y:S05]  /*0a80*/  F2I.FTZ.U32.TRUNC.NTZ R7, R6 ;  /* 0x0000000600077305 */ /* 0x000e6a000021f000 */
[----:B------:R-:W-:-:S02]  /*0a90*/  @P0 IADD3 R0, R0, 0x1, RZ ;  /* 0x0000000100000810 */ /* 0x000fc40007ffe0ff */
[----:B--2---:R-:W-:-:S03]  /*0aa0*/  IADD3 R4, R5, 0xffffffe, RZ ;  /* 0x0ffffffe05047810 */ /* 0x004fc60007ffe0ff */
[----:B------:R-:W-:Y:S01]  /*0ab0*/  IMAD.MOV.U32 R13, RZ, RZ, R0 ;  /* 0x000000ffff0d7224 */ /* 0x000fe200078e0000 */
[----:B------:R2:W3:Y:S03]  /*0ac0*/  F2I.FTZ.U32.TRUNC.NTZ R5, R4 ;  /* 0x0000000400057305 */ /* 0x0004e6000021f000 */
[----:B------:R-:W-:Y:S01]  /*0ad0*/  @!P2 IMAD.MOV R13, RZ, RZ, -R13 ;  /* 0x000000ffff0da224 */ /* 0x000fe200078e0a0d */
[----:B------:R-:W-:Y:S01]  /*0ae0*/  @!P1 LOP3.LUT R13, RZ, R16, RZ, 0x33, !PT ;  /* 0x00000010ff0d9212 */ /* 0x000fe200078e33ff */
[----:B-1----:R-:W-:-:S04]  /*0af0*/  IMAD.MOV R6, RZ, RZ, -R7 ;  /* 0x000000ffff067224 */ /* 0x002fc800078e0a07 */
[----:B------:R-:W-:Y:S02]  /*0b00*/  IMAD.SHL.U32 R0, R13, 0x40, RZ ;  /* 0x000000400d007824 */ /* 0x000fe400078e00ff */
[----:B------:R-:W-:Y:S02]  /*0b10*/  IMAD R11, R6, R3, RZ ;  /* 0x00000003060b7224 */ /* 0x000fe400078e02ff */
[----:B------:R-:W-:Y:S01]  /*0b20*/  IMAD.MOV.U32 R6, RZ, RZ, RZ ;  /* 0x000000ffff067224 */ /* 0x000fe200078e00ff */
[----:B------:R-:W-:Y:S01]  /*0b30*/  LOP3.LUT R9, R0, R9, RZ, 0xfc, !PT ;  /* 0x0000000900097212 */ /* 0x000fe200078efcff */
[----:B--2---:R-:W-:Y:S02]  /*0b40*/  IMAD.MOV.U32 R4, RZ, RZ, RZ ;  /* 0x000000ffff047224 */ /* 0x004fe400078e00ff */
[----:B------:R-:W-:Y:S01]  /*0b50*/  IMAD.HI.U32 R6, R7, R11, R6 ;  /* 0x0000000b07067227 */ /* 0x000fe200078e0006 */
[----:B------:R-:W-:Y:S02]  /*0b60*/  LOP3.LUT R17, R9, 0x3e, RZ, 0xfc, !PT ;  /* 0x0000003e09117812 */ /* 0x000fe400078efcff */
[----:B------:R-:W-:Y:S01]  /*0b70*/  IABS R10, R9 ;  /* 0x00000009000a7213 */ /* 0x000fe20000000000 */
[----:B---3--:R-:W-:Y:S01]  /*0b80*/  IMAD.MOV R11, RZ, RZ, -R5 ;  /* 0x000000ffff0b7224 */ /* 0x008fe200078e0a05 */
[----:B------:R-:W-:-:S02]  /*0b90*/  IABS R18, R17 ;  /* 0x0000001100127213 */ /* 0x000fc40000000000 */
[C---:B------:R-:W-:Y:S01]  /*0ba0*/  LOP3.LUT R20, R9.reuse, 0x2, RZ, 0xfc, !PT ;  /* 0x0000000209147812 */ /* 0x040fe200078efcff */
[C---:B------:R-:W-:Y:S01]  /*0bb0*/  IMAD.HI.U32 R7, R6.reuse, R10, RZ ;  /* 0x0000000a06077227 */ /* 0x040fe200078e00ff */
[C---:B------:R-:W-:Y:S02]  /*0bc0*/  LOP3.LUT R21, R9.reuse, 0x8, RZ, 0xfc, !PT ;  /* 0x0000000809157812 */ /* 0x040fe400078efcff */
[----:B------:R-:W-:Y:S01]  /*0bd0*/  IABS R19, R20 ;  /* 0x0000001400137213 */ /* 0x000fe20000000000 */
[----:B------:R-:W-:Y:S01]  /*0be0*/  IMAD.HI.U32 R8, R6, R18, RZ ;  /* 0x0000001206087227 */ /* 0x000fe200078e00ff */
[----:B------:R-:W-:Y:S02]  /*0bf0*/  ISETP.GE.AND P0, PT, R20, RZ, PT ;  /* 0x000000ff1400720c */ /* 0x000fe40003f06270 */
[C---:B------:R-:W-:Y:S01]  /*0c00*/  LOP3.LUT R23, R9.reuse, 0x2a, RZ, 0xfc, !PT ;  /* 0x0000002a09177812 */ /* 0x040fe200078efcff */
[----:B------:R-:W-:Y:S01]  /*0c10*/  IMAD.MOV R12, RZ, RZ, -R7 ;  /* 0x000000ffff0c7224 */ /* 0x000fe200078e0a07 */
[----:B------:R-:W-:Y:S01]  /*0c20*/  LOP3.LUT R25, R9, 0x2c, RZ, 0xfc, !PT ;  /* 0x0000002c09197812 */ /* 0x000fe200078efcff */
[----:B------:R-:W-:Y:S01]  /*0c30*/  IMAD.MOV R7, RZ, RZ, -R13 ;  /* 0x000000ffff077224 */ /* 0x000fe200078e0a0d */
[----:B------:R-:W-:Y:S01]  /*0c40*/  IABS R50, R23 ;  /* 0x0000001700327213 */ /* 0x000fe20000000000 */
[----:B------:R-:W-:Y:S01]  /*0c50*/  IMAD.MOV R13, RZ, RZ, -R8 ;  /* 0x000000ffff0d7224 */ /* 0x000fe200078e0a08 */
[----:B------:R-:W-:Y:S01]  /*0c60*/  IABS R52, R25 ;  /* 0x0000001900347213 */ /* 0x000fe20000000000 */
[----:B------:R-:W-:Y:S01]  /*0c70*/  IMAD R8, R3, R12, R10 ;  /* 0x0000000c03087224 */ /* 0x000fe200078e020a */
[----:B------:R-:W-:Y:S01]  /*0c80*/  LOP3.LUT R27, R9, 0x2e, RZ, 0xfc, !PT ;  /* 0x0000002e091b7812 */ /* 0x000fe200078efcff */
[----:B------:R-:W-:Y:S01]  /*0c90*/  IMAD R18, R3, R13, R18 ;  /* 0x0000000d03127224 */ /* 0x000fe200078e0212 */
[----:B------:R-:W-:Y:S01]  /*0ca0*/  LOP3.LUT R29, R9, 0x30, RZ, 0xfc, !PT ;  /* 0x00000030091d7812 */ /* 0x000fe200078efcff */
[----:B------:R-:W-:Y:S01]  /*0cb0*/  IMAD R11, R11, R2, RZ ;  /* 0x000000020b0b7224 */ /* 0x000fe200078e02ff */
[----:B------:R-:W-:-:S02]  /*0cc0*/  ISETP.GT.U32.AND P1, PT, R3, R8, PT ;  /* 0x000000080300720c */ /* 0x000fc40003f24070 */
[----:B------:R-:W-:Y:S01]  /*0cd0*/  ISETP.GT.U32.AND P2, PT, R3, R18, PT ;  /* 0x000000120300720c */ /* 0x000fe20003f44070 */
[----:B------:R-:W-:Y:S01]  /*0ce0*/  IMAD.HI.U32 R5, R5, R11, R4 ;  /* 0x0000000b05057227 */ /* 0x000fe200078e0004 */
[----:B------:R-:W-:Y:S02]  /*0cf0*/  IABS R54, R27 ;  /* 0x0000001b00367213 */ /* 0x000fe40000000000 */
[----:B------:R-:W-:Y:S01]  /*0d00*/  IABS R56, R29 ;  /* 0x0000001d00387213 */ /* 0x000fe20000000000 */
[----:B------:R-:W-:Y:S01]  /*0d10*/  IMAD R4, R16, R7, R15 ;  /* 0x0000000710047224 */ /* 0x000fe200078e020f */
[C---:B------:R-:W-:Y:S01]  /*0d20*/  LOP3.LUT R15, R9.reuse, 0x4, RZ, 0xfc, !PT ;  /* 0x00000004090f7812 */ /* 0x040fe200078efcff */
[----:B------:R-:W-:Y:S01]  /*0d30*/  IMAD.MOV.U32 R11, RZ, RZ, R19 ;  /* 0x000000ffff0b7224 */ /* 0x000fe200078e0013 */
[----:B------:R-:W-:Y:S01]  /*0d40*/  LOP3.LUT R19, R9, 0x6, RZ, 0xfc, !PT ;  /* 0x0000000609137812 */ /* 0x000fe200078efcff */
[----:B------:R-:W-:Y:S01]  /*0d50*/  IMAD.IADD R4, R14, 0x1, R4 ;  /* 0x000000010e047824 */ /* 0x000fe200078e0204 */
[----:B------:R-:W-:Y:S01]  /*0d60*/  IABS R12, R15 ;  /* 0x0000000f000c7213 */ /* 0x000fe20000000000 */
[----:B------:R-:W-:Y:S01]  /*0d70*/  @!P1 IMAD.IADD R8, R8, 0x1, -R3 ;  /* 0x0000000108089824 */ /* 0x000fe200078e0a03 */
[----:B------:R-:W-:Y:S01]  /*0d80*/  IABS R16, R21 ;  /* 0x0000001500107213 */ /* 0x000fe20000000000 */
[----:B------:R-:W-:Y:S01]  /*0d90*/  IMAD.HI.U32 R7, R6, R11, RZ ;  /* 0x0000000b06077227 */ /* 0x000fe200078e00ff */
[----:B------:R-:W-:-:S02]  /*0da0*/  IABS R14, R19 ;  /* 0x00000013000e7213 */ /* 0x000fc40000000000 */
[----:B------:R-:W-:Y:S01]  /*0db0*/  ISETP.GT.U32.AND P6, PT, R3, R8, PT ;  /* 0x000000080300720c */ /* 0x000fe20003fc4070 */
[----:B------:R-:W-:Y:S01]  /*0dc0*/  @!P2 IMAD.IADD R18, R18, 0x1, -R3 ;  /* 0x000000011212a824 */ /* 0x000fe200078e0a03 */
[----:B------:R-:W-:Y:S01]  /*0dd0*/  ISETP.GE.AND P1, PT, R9, RZ, PT ;  /* 0x000000ff0900720c */ /* 0x000fe20003f26270 */
[----:B------:R-:W-:Y:S01]  /*0de0*/  IMAD.MOV R10, RZ, RZ, -R7 ;  /* 0x000000ffff0a7224 */ /* 0x000fe200078e0a07 */
[----:B------:R-:W-:Y:S01]  /*0df0*/  ISETP.GE.AND P4, PT, R15, RZ, PT ;  /* 0x000000ff0f00720c */ /* 0x000fe20003f86270 */
[----:B------:R-:W-:Y:S01]  /*0e00*/  IMAD.HI.U32 R7, R6, R12, RZ ;  /* 0x0000000c06077227 */ /* 0x000fe200078e00ff */
[----:B------:R-:W-:Y:S02]  /*0e10*/  ISETP.GT.U32.AND P3, PT, R3, R18, PT ;  /* 0x000000120300720c */ /* 0x000fe40003f64070 */
[----:B------:R-:W-:Y:S01]  /*0e20*/  ISETP.GE.AND P2, PT, R19, RZ, PT ;  /* 0x000000ff1300720c */ /* 0x000fe20003f46270 */
[----:B------:R-:W-:Y:S01]  /*0e30*/  IMAD.MOV R13, RZ, RZ, -R7 ;  /* 0x000000ffff0d7224 */ /* 0x000fe200078e0a07 */
[----:B------:R-:W-:Y:S01]  /*0e40*/  LOP3.LUT R15, R9, 0x14, RZ, 0xfc, !PT ;  /* 0x00000014090f7812 */ /* 0x000fe200078efcff */
[----:B------:R-:W-:Y:S01]  /*0e50*/  IMAD R10, R3, R10, R11 ;  /* 0x0000000a030a7224 */ /* 0x000fe200078e020b */
[----:B------:R-:W-:Y:S01]  /*0e60*/  LOP3.LUT R19, R9, 0x1a, RZ, 0xfc, !PT ;  /* 0x0000001a09137812 */ /* 0x000fe200078efcff */
[----:B------:R-:W-:Y:S01]  /*0e70*/  IMAD R12, R3, R13, R12 ;  /* 0x0000000d030c7224 */ /* 0x000fe200078e020c */
[----:B------:R-:W-:Y:S01]  /*0e80*/  LOP3.LUT R13, R9, 0xc, RZ, 0xfc, !PT ;  /* 0x0000000c090d7812 */ /* 0x000fe200078efcff */
[----:B------:R-:W-:Y:S01]  /*0e90*/  @!P6 IMAD.IADD R8, R8, 0x1, -R3 ;  /* 0x000000010808e824 */ /* 0x000fe200078e0a03 */
[C---:B------:R-:W-:Y:S01]  /*0ea0*/  ISETP.GT.U32.AND P5, PT, R3.reuse, R10, PT ;  /* 0x0000000a0300720c */ /* 0x040fe20003fa4070 */
[----:B------:R-:W-:Y:S01]  /*0eb0*/  IMAD.HI.U32 R11, R6, R16, RZ ;  /* 0x00000010060b7227 */ /* 0x000fe200078e00ff */
[----:B------:R-:W-:-:S02]  /*0ec0*/  ISETP.GT.U32.AND P6, PT, R3, R12, PT ;  /* 0x0000000c0300720c */ /* 0x000fc40003fc4070 */
[----:B------:R-:W-:Y:S01]  /*0ed0*/  IABS R20, R13 ;  /* 0x0000000d00147213 */ /* 0x000fe20000000000 */
[----:B------:R-:W-:Y:S01]  /*0ee0*/  @!P3 IMAD.IADD R18, R18, 0x1, -R3 ;  /* 0x000000011212b824 */ /* 0x000fe200078e0a03 */
[----:B------:R-:W-:Y:S01]  /*0ef0*/  ISETP.GE.AND P3, PT, R17, RZ, PT ;  /* 0x000000ff1100720c */ /* 0x000fe20003f66270 */
[----:B------:R-:W-:Y:S01]  /*0f00*/  IMAD.HI.U32 R7, R6, R14, RZ ;  /* 0x0000000e06077227 */ /* 0x000fe200078e00ff */
[----:B------:R-:W-:Y:S02]  /*0f10*/  IABS R28, R15 ;  /* 0x0000000f001c7213 */ /* 0x000fe40000000000 */
[----:B------:R-:W-:Y:S01]  /*0f20*/  LOP3.LUT R17, R9, 0x18, RZ, 0xfc, !PT ;  /* 0x0000001809117812 */ /* 0x000fe200078efcff */
[----:B------:R-:W-:Y:S01]  /*0f30*/  IMAD.MOV R11, RZ, RZ, -R11 ;  /* 0x000000ffff0b7224 */ /* 0x000fe200078e0a0b */
[----:B------:R-:W-:Y:S01]  /*0f40*/  IABS R34, R19 ;  /* 0x0000001300227213 */ /* 0x000fe20000000000 */
[----:B------:R-:W-:Y:S01]  /*0f50*/  IMAD.MOV R7, RZ, RZ, -R7 ;  /* 0x000000ffff077224 */ /* 0x000fe200078e0a07 */
[----:B------:R-:W-:Y:S01]  /*0f60*/  IABS R32, R17 ;  /* 0x0000001100207213 */ /* 0x000fe20000000000 */
[----:B------:R-:W-:Y:S01]  /*0f70*/  IMAD R16, R3, R11, R16 ;  /* 0x0000000b03107224 */ /* 0x000fe200078e0210 */
[C---:B------:R-:W-:Y:S01]  /*0f80*/  LOP3.LUT R11, R9.reuse, 0xa, RZ, 0xfc, !PT ;  /* 0x0000000a090b7812 */ /* 0x040fe200078efcff */
[--C-:B------:R-:W-:Y:S01]  /*0f90*/  @!P5 IMAD.IADD R10, R10, 0x1, -R3.reuse ;  /* 0x000000010a0ad824 */ /* 0x100fe200078e0a03 */
[----:B------:R-:W-:Y:S01]  /*0fa0*/  LOP3.LUT R31, R9, 0x32, RZ, 0xfc, !PT ;  /* 0x00000032091f7812 */ /* 0x000fe200078efcff */
[C---:B------:R-:W-:Y:S01]  /*0fb0*/  IMAD R14, R3.reuse, R7, R14 ;  /* 0x00000007030e7224 */ /* 0x040fe200078e020e */
[----:B------:R-:W-:Y:S01]  /*0fc0*/  IABS R7, R11 ;  /* 0x0000000b00077213 */ /* 0x000fe20000000000 */
[----:B------:R-:W-:Y:S01]  /*0fd0*/  IMAD.MOV.U32 R66, RZ, RZ, R18 ;  /* 0x000000ffff427224 */ /* 0x000fe200078e0012 */
[----:B------:R-:W-:Y:S01]  /*0fe0*/  ISETP.GT.U32.AND P5, PT, R3, R10, PT ;  /* 0x0000000a0300720c */ /* 0x000fe20003fa4070 */
[----:B------:R-:W-:Y:S01]  /*0ff0*/  @!P6 IMAD.IADD R12, R12, 0x1, -R3 ;  /* 0x000000010c0ce824 */ /* 0x000fe200078e0a03 */
[----:B------:R-:W-:Y:S01]  /*1000*/  ISETP.GE.AND P6, PT, R21, RZ, PT ;  /* 0x000000ff1500720c */ /* 0x000fe20003fc6270 */
[----:B------:R-:W-:Y:S01]  /*1010*/  @!P3 IMAD.MOV R66, RZ, RZ, -R66 ;  /* 0x000000ffff42b224 */ /* 0x000fe200078e0a42 */
[----:B------:R-:W-:Y:S01]  /*1020*/  LOP3.LUT R21, R9, 0x28, RZ, 0xfc, !PT ;  /* 0x0000002809157812 */ /* 0x000fe200078efcff */
[----:B------:R-:W-:Y:S01]  /*1030*/  IMAD.MOV.U32 R18, RZ, RZ, R7 ;  /* 0x000000ffff127224 */ /* 0x000fe200078e0007 */
[C---:B------:R-:W-:Y:S01]  /*1040*/  ISETP.GT.U32.AND P3, PT, R3.reuse, R12, PT ;  /* 0x0000000c0300720c */ /* 0x040fe20003f64070 */
[----:B------:R-:W-:Y:S01]  /*1050*/  @!P1 IMAD.MOV R8, RZ, RZ, -R8 ;  /* 0x000000ffff089224 */ /* 0x000fe200078e0a08 */
[----:B------:R-:W-:Y:S01]  /*1060*/  ISETP.GT.U32.AND P1, PT, R3, R14, PT ;  /* 0x0000000e0300720c */ /* 0x000fe20003f24070 */
[----:B------:R-:W-:Y:S01]  /*1070*/  IMAD.HI.U32 R7, R6, R18, RZ ;  /* 0x0000001206077227 */ /* 0x000fe200078e00ff */
[----:B------:R-:W-:-:S02]  /*1080*/  IABS R48, R21 ;  /* 0x0000001500307213 */ /* 0x000fc40000000000 */
[----:B------:R-:W-:Y:S01]  /*1090*/  IABS R58, R31 ;  /* 0x0000001f003a7213 */ /* 0x000fe20000000000 */
[----:B------:R-:W-:Y:S01]  /*10a0*/  IMAD.MOV R7, RZ, RZ, -R7 ;  /* 0x000000ffff077224 */ /* 0x000fe200078e0a07 */
[----:B------:R-:W-:Y:S01]  /*10b0*/  LOP3.LUT R33, R9, 0x34, RZ, 0xfc, !PT ;  /* 0x0000003409217812 */ /* 0x000fe200078efcff */
[--C-:B------:R-:W-:Y:S01]  /*10c0*/  @!P5 IMAD.IADD R10, R10, 0x1, -R3.reuse ;  /* 0x000000010a0ad824 */ /* 0x100fe200078e0a03 */
[C---:B------:R-:W-:Y:S01]  /*10d0*/  ISETP.GT.U32.AND P5, PT, R3.reuse, R16, PT ;  /* 0x000000100300720c */ /* 0x040fe20003fa4070 */
[----:B------:R-:W-:Y:S01]  /*10e0*/  IMAD R18, R3, R7, R18 ;  /* 0x0000000703127224 */ /* 0x000fe200078e0212 */
[----:B------:R-:W-:Y:S01]  /*10f0*/  LOP3.LUT R7, R9, 0xe, RZ, 0xfc, !PT ;  /* 0x0000000e09077812 */ /* 0x000fe200078efcff */
[--C-:B------:R-:W-:Y:S01]  /*1100*/  @!P3 IMAD.IADD R12, R12, 0x1, -R3.reuse ;  /* 0x000000010c0cb824 */ /* 0x100fe200078e0a03 */
[----:B------:R-:W-:Y:S01]  /*1110*/  ISETP.GE.AND P3, PT, R13, RZ, PT ;  /* 0x000000ff0d00720c */ /* 0x000fe20003f66270 */
[----:B------:R-:W-:Y:S01]  /*1120*/  @!P1 IMAD.IADD R14, R14, 0x1, -R3 ;  /* 0x000000010e0e9824 */ /* 0x000fe200078e0a03 */
[----:B------:R-:W-:Y:S01]  /*1130*/  ISETP.GE.AND P1, PT, R11, RZ, PT ;  /* 0x000000ff0b00720c */ /* 0x000fe20003f26270 */
[----:B------:R-:W-:Y:S01]  /*1140*/  @!P4 IMAD.MOV R12, RZ, RZ, -R12 ;  /* 0x000000ffff0cc224 */ /* 0x000fe200078e0a0c */
[----:B------:R-:W-:Y:S01]  /*1150*/  ISETP.GT.U32.AND P4, PT, R3, R18, PT ;  /* 0x000000120300720c */ /* 0x000fe20003f84070 */
[----:B------:R-:W-:Y:S01]  /*1160*/  IMAD.HI.U32 R11, R6, R20, RZ ;  /* 0x00000014060b7227 */ /* 0x000fe200078e00ff */
[----:B------:R-:W-:-:S02]  /*1170*/  IABS R22, R7 ;  /* 0x0000000700167213 */ /* 0x000fc40000000000 */
[----:B------:R-:W-:Y:S01]  /*1180*/  LOP3.LUT R13, R9, 0x12, RZ, 0xfc, !PT ;  /* 0x00000012090d7812 */ /* 0x000fe200078efcff */
[----:B------:R-:W-:Y:S01]  /*1190*/  @!P0 IMAD.MOV R10, RZ, RZ, -R10 ;  /* 0x000000ffff0a8224 */ /* 0x000fe200078e0a0a */
[C---:B------:R-:W-:Y:S01]  /*11a0*/  ISETP.GT.U32.AND P0, PT, R3.reuse, R14, PT ;  /* 0x0000000e0300720c */ /* 0x040fe20003f04070 */
[----:B------:R-:W-:Y:S01]  /*11b0*/  IMAD.MOV R11, RZ, RZ, -R11 ;  /* 0x000000ffff0b7224 */ /* 0x000fe200078e0a0b */
[----:B------:R-:W-:Y:S01]  /*11c0*/  IABS R26, R13 ;  /* 0x0000000d001a7213 */ /* 0x000fe20000000000 */
[--C-:B------:R-:W-:Y:S01]  /*11d0*/  @!P5 IMAD.IADD R16, R16, 0x1, -R3.reuse ;  /* 0x000000011010d824 */ /* 0x100fe200078e0a03 */
[----:B------:R-:W-:Y:S01]  /*11e0*/  IABS R60, R33 ;  /* 0x00000021003c7213 */ /* 0x000fe20000000000 */
[----:B------:R-:W-:Y:S01]  /*11f0*/  IMAD R20, R3, R11, R20 ;  /* 0x0000000b03147224 */ /* 0x000fe200078e0214 */
[----:B------:R-:W-:Y:S01]  /*1200*/  LOP3.LUT R11, R9, 0x10, RZ, 0xfc, !PT ;  /* 0x00000010090b7812 */ /* 0x000fe200078efcff */
[----:B------:R-:W-:Y:S01]  /*1210*/  @!P4 IMAD.IADD R18, R18, 0x1, -R3 ;  /* 0x000000011212c824 */ /* 0x000fe200078e0a03 */
[C---:B------:R-:W-:Y:S01]  /*1220*/  ISETP.GT.U32.AND P5, PT, R3.reuse, R16, PT ;  /* 0x000000100300720c */ /* 0x040fe20003fa4070 */
[----:B------:R-:W-:Y:S01]  /*1230*/  IMAD R41, R4, 0x80, R232 ;  /* 0x0000008004297824 */ /* 0x000fe200078e02e8 */
[----:B------:R-:W-:-:S02]  /*1240*/  ISETP.GT.U32.AND P4, PT, R3, R20, PT ;  /* 0x000000140300720c */ /* 0x000fc40003f84070 */
[----:B------:R-:W-:Y:S01]  /*1250*/  IABS R24, R11 ;  /* 0x0000000b00187213 */ /* 0x000fe20000000000 */
[--C-:B------:R-:W-:Y:S01]  /*1260*/  @!P0 IMAD.IADD R14, R14, 0x1, -R3.reuse ;  /* 0x000000010e0e8824 */ /* 0x100fe200078e0a03 */
[----:B------:R-:W-:Y:S01]  /*1270*/  ISETP.GE.AND P0, PT, R7, RZ, PT ;  /* 0x000000ff0700720c */ /* 0x000fe20003f06270 */
[----:B------:R-:W-:Y:S01]  /*1280*/  IMAD.HI.U32 R7, R6, R22, RZ ;  /* 0x0000001606077227 */ /* 0x000fe200078e00ff */
[C---:B------:R-:W-:Y:S01]  /*1290*/  LOP3.LUT R39, R9.reuse, 0x3a, RZ, 0xfc, !PT ;  /* 0x0000003a09277812 */ /* 0x040fe200078efcff */
[----:B------:R1:W-:Y:S01]  /*12a0*/  STL [R1+0xf0], R41 ;  /* 0x0000f02901007387 */ /* 0x0003e20000100800 */
[----:B------:R-:W-:Y:S01]  /*12b0*/  LOP3.LUT R35, R9, 0x36, RZ, 0xfc, !PT ;  /* 0x0000003609237812 */ /* 0x000fe200078efcff */
[----:B------:R-:W-:Y:S01]  /*12c0*/  @!P2 IMAD.MOV R14, RZ, RZ, -R14 ;  /* 0x000000ffff0ea224 */ /* 0x000fe200078e0a0e */
[----:B------:R-:W-:Y:S01]  /*12d0*/  ISETP.GT.U32.AND P2, PT, R3, R18, PT ;  /* 0x000000120300720c */ /* 0x000fe20003f44070 */
[--C-:B------:R-:W-:Y:S01]  /*12e0*/  @!P5 IMAD.IADD R16, R16, 0x1, -R3.reuse ;  /* 0x000000011010d824 */ /* 0x100fe200078e0a03 */
[----:B------:R-:W-:Y:S01]  /*12f0*/  ISETP.GE.AND P5, PT, R11, RZ, PT ;  /* 0x000000ff0b00720c */ /* 0x000fe20003fa6270 */
[----:B------:R-:W-:Y:S01]  /*1300*/  @!P4 IMAD.IADD R20, R20, 0x1, -R3 ;  /* 0x000000011414c824 */ /* 0x000fe200078e0a03 */
[----:B------:R-:W-:Y:S01]  /*1310*/  LOP3.LUT R37, R9, 0x38, RZ, 0xfc, !PT ;  /* 0x0000003809257812 */ /* 0x000fe200078efcff */
[----:B------:R-:W-:Y:S01]  /*1320*/  IMAD.MOV R7, RZ, RZ, -R7 ;  /* 0x000000ffff077224 */ /* 0x000fe200078e0a07 */
[----:B------:R-:W-:Y:S01]  /*1330*/  IABS R62, R35 ;  /* 0x00000023003e7213 */ /* 0x000fe20000000000 */
[----:B------:R-:W-:Y:S01]  /*1340*/  IMAD.HI.U32 R11, R6, R24, RZ ;  /* 0x00000018060b7227 */ /* 0x000fe200078e00ff */
[----:B------:R-:W-:-:S03]  /*1350*/  ISETP.GT.U32.AND P4, PT, R3, R20, PT ;  /* 0x000000140300720c */ /* 0x000fc60003f84070 */
[----:B------:R-:W-:Y:S02]  /*1360*/  IMAD R22, R3, R7, R22 ;  /* 0x0000000703167224 */ /* 0x000fe400078e0216 */
[----:B------:R-:W-:Y:S02]  /*1370*/  IMAD.MOV R11, RZ, RZ, -R11 ;  /* 0x000000ffff0b7224 */ /* 0x000fe400078e0a0b */
[----:B------:R-:W-:-:S04]  /*1380*/  IMAD.HI.U32 R7, R6, R26, RZ ;  /* 0x0000001a06077227 */ /* 0x000fc800078e00ff */
[C---:B------:R-:W-:Y:S02]  /*1390*/  IMAD R24, R3.reuse, R11, R24 ;  /* 0x0000000b03187224 */ /* 0x040fe400078e0218 */
[----:B------:R-:W-:Y:S01]  /*13a0*/  @!P2 IMAD.IADD R18, R18, 0x1, -R3 ;  /* 0x000000011212a824 */ /* 0x000fe200078e0a03 */
[C---:B------:R-:W-:Y:S01]  /*13b0*/  ISETP.GT.U32.AND P2, PT, R3.reuse, R22, PT ;  /* 0x000000160300720c */ /* 0x040fe20003f44070 */
[----:B------:R-:W-:Y:S02]  /*13c0*/  IMAD.MOV R7, RZ, RZ, -R7 ;  /* 0x000000ffff077224 */ /* 0x000fe400078e0a07 */
[----:B------:R-:W-:Y:S01]  /*13d0*/  @!P1 IMAD.MOV R18, RZ, RZ, -R18 ;  /* 0x000000ffff129224 */ /* 0x000fe200078e0a12 */
[C---:B------:R-:W-:Y:S01]  /*13e0*/  ISETP.GT.U32.AND P1, PT, R3.reuse, R24, PT ;  /* 0x000000180300720c */ /* 0x040fe20003f24070 */
[----:B------:R-:W-:Y:S02]  /*13f0*/  IMAD R26, R3, R7, R26 ;  /* 0x00000007031a7224 */ /* 0x000fe400078e021a */
[----:B------:R-:W-:-:S02]  /*1400*/  @!P4 IMAD.IADD R20, R20, 0x1, -R3 ;  /* 0x000000011414c824 */ /* 0x000fc400078e0a03 */
[----:B------:R-:W-:Y:S01]  /*1410*/  @!P6 IMAD.MOV R16, RZ, RZ, -R16 ;  /* 0x000000ffff10e224 */ /* 0x000fe200078e0a10 */
[----:B------:R-:W-:Y:S01]  /*1420*/  ISETP.GT.U32.AND P4, PT, R3, R26, PT ;  /* 0x0000001a0300720c */ /* 0x000fe20003f84070 */
[----:B------:R-:W-:Y:S01]  /*1430*/  IMAD.HI.U32 R11, R6, R28, RZ ;  /* 0x0000001c060b7227 */ /* 0x000fe200078e00ff */
[----:B------:R-:W-:Y:S02]  /*1440*/  ISETP.GE.AND P6, PT, R13, RZ, PT ;  /* 0x000000ff0d00720c */ /* 0x000fe40003fc6270 */
[----:B------:R-:W-:Y:S01]  /*1450*/  LOP3.LUT R13, R9, 0x16, RZ, 0xfc, !PT ;  /* 0x00000016090d7812 */ /* 0x000fe200078efcff */
[----:B------:R-:W-:Y:S02]  /*1460*/  IMAD.MOV R11, RZ, RZ, -R11 ;  /* 0x000000ffff0b7224 */ /* 0x000fe400078e0a0b */
[----:B------:R-:W-:Y:S01]  /*1470*/  @!P1 IMAD.IADD R24, R24, 0x1, -R3 ;  /* 0x0000000118189824 */ /* 0x000fe200078e0a03 */
[----:B------:R-:W-:Y:S01]  /*1480*/  IABS R30, R13 ;  /* 0x0000000d001e7213 */ /* 0x000fe20000000000 */
[----:B------:R-:W-:-:S02]  /*1490*/  IMAD R28, R3, R11, R28 ;  /* 0x0000000b031c7224 */ /* 0x000fc400078e021c */
[--C-:B------:R-:W-:Y:S01]  /*14a0*/  @!P2 IMAD.IADD R22, R22, 0x1, -R3.reuse ;  /* 0x000000011616a824 */ /* 0x100fe200078e0a03 */
[C---:B------:R-:W-:Y:S01]  /*14b0*/  ISETP.GT.U32.AND P1, PT, R3.reuse, R24, PT ;  /* 0x000000180300720c */ /* 0x040fe20003f24070 */
[----:B------:R-:W-:Y:S02]  /*14c0*/  @!P4 IMAD.IADD R26, R26, 0x1, -R3 ;  /* 0x000000011a1ac824 */ /* 0x000fe400078e0a03 */
[----:B------:R-:W-:Y:S01]  /*14d0*/  IMAD.HI.U32 R7, R6, R30, RZ ;  /* 0x0000001e06077227 */ /* 0x000fe200078e00ff */
[C---:B------:R-:W-:Y:S02]  /*14e0*/  ISETP.GT.U32.AND P2, PT, R3.reuse, R22, PT ;  /* 0x000000160300720c */ /* 0x040fe40003f44070 */
[C---:B------:R-:W-:Y:S01]  /*14f0*/  ISETP.GT.U32.AND P4, PT, R3.reuse, R26, PT ;  /* 0x0000001a0300720c */ /* 0x040fe20003f84070 */
[----:B------:R-:W-:Y:S02]  /*1500*/  IMAD.MOV R7, RZ, RZ, -R7 ;  /* 0x000000ffff077224 */ /* 0x000fe400078e0a07 */
[----:B------:R-:W-:Y:S01]  /*1510*/  @!P3 IMAD.MOV R20, RZ, RZ, -R20 ;  /* 0x000000ffff14b224 */ /* 0x000fe200078e0a14 */
[C---:B------:R-:W-:Y:S01]  /*1520*/  ISETP.GT.U32.AND P3, PT, R3.reuse, R28, PT ;  /* 0x0000001c0300720c */ /* 0x040fe20003f64070 */
[----:B------:R-:W-:-:S02]  /*1530*/  IMAD R30, R3, R7, R30 ;  /* 0x00000007031e7224 */ /* 0x000fc400078e021e */
[----:B------:R-:W-:-:S04]  /*1540*/  IMAD.HI.U32 R7, R6, R32, RZ ;  /* 0x0000002006077227 */ /* 0x000fc800078e00ff */
[----:B------:R-:W-:Y:S01]  /*1550*/  @!P1 IMAD.IADD R24, R24, 0x1, -R3 ;  /* 0x0000000118189824 */ /* 0x000fe200078e0a03 */
[----:B------:R-:W-:Y:S01]  /*1560*/  ISETP.GT.U32.AND P1, PT, R3, R30, PT ;  /* 0x0000001e0300720c */ /* 0x000fe20003f24070 */
[----:B------:R-:W-:Y:S02]  /*1570*/  IMAD.MOV R7, RZ, RZ, -R7 ;  /* 0x000000ffff077224 */ /* 0x000fe400078e0a07 */
[--C-:B------:R-:W-:Y:S01]  /*1580*/  @!P4 IMAD.IADD R26, R26, 0x1, -R3.reuse ;  /* 0x000000011a1ac824 */ /* 0x100fe200078e0a03 */
[----:B------:R-:W-:Y:S01]  /*1590*/  ISETP.GE.AND P4, PT, R19, RZ, PT ;  /* 0x000000ff1300720c */ /* 0x000fe20003f86270 */
[----:B------:R-:W-:Y:S01]  /*15a0*/  IMAD R32, R3, R7, R32 ;  /* 0x0000000703207224 */ /* 0x000fe200078e0220 */
[----:B------:R-:W-:Y:S01]  /*15b0*/  LOP3.LUT R7, R9, 0x1c, RZ, 0xfc, !PT ;  /* 0x0000001c09077812 */ /* 0x000fe200078efcff */
[--C-:B------:R-:W-:Y:S01]  /*15c0*/  @!P2 IMAD.IADD R22, R22, 0x1, -R3.reuse ;  /* 0x000000011616a824 */ /* 0x100fe200078e0a03 */
[----:B------:R-:W-:Y:S01]  /*15d0*/  ISETP.GE.AND P2, PT, R15, RZ, PT ;  /* 0x000000ff0f00720c */ /* 0x000fe20003f46270 */
[--C-:B------:R-:W-:Y:S01]  /*15e0*/  @!P3 IMAD.IADD R28, R28, 0x1, -R3.reuse ;  /* 0x000000011c1cb824 */ /* 0x100fe200078e0a03 */
[----:B------:R-:W-:Y:S01]  /*15f0*/  ISETP.GE.AND P3, PT, R13, RZ, PT ;  /* 0x000000ff0d00720c */ /* 0x000fe20003f66270 */
[----:B------:R-:W-:Y:S01]  /*1600*/  @!P6 IMAD.MOV R26, RZ, RZ, -R26 ;  /* 0x000000ffff1ae224 */ /* 0x000fe200078e0a1a */
[C---:B------:R-:W-:Y:S01]  /*1610*/  ISETP.GT.U32.AND P6, PT, R3.reuse, R32, PT ;  /* 0x000000200300720c */ /* 0x040fe20003fc4070 */
[----:B------:R-:W-:Y:S01]  /*1620*/  @!P0 IMAD.MOV R22, RZ, RZ, -R22 ;  /* 0x000000ffff168224 */ /* 0x000fe200078e0a16 */
[----:B------:R-:W-:Y:S01]  /*1630*/  ISETP.GT.U32.AND P0, PT, R3, R28, PT ;  /* 0x0000001c0300720c */ /* 0x000fe20003f04070 */
[----:B------:R-:W-:Y:S01]  /*1640*/  @!P1 IMAD.IADD R30, R30, 0x1, -R3 ;  /* 0x000000011e1e9824 */ /* 0x000fe200078e0a03 */
[----:B------:R-:W-:Y:S01]  /*1650*/  IABS R36, R7 ;  /* 0x0000000700247213 */ /* 0x000fe20000000000 */
[----:B------:R-:W-:Y:S01]  /*1660*/  IMAD.HI.U32 R11, R6, R34, RZ ;  /* 0x00000022060b7227 */ /* 0x000fe200078e00ff */
[----:B------:R-:W-:-:S02]  /*1670*/  LOP3.LUT R13, R9, 0x20, RZ, 0xfc, !PT ;  /* 0x00000020090d7812 */ /* 0x000fc400078efcff */
[----:B------:R-:W-:Y:S01]  /*1680*/  ISETP.GT.U32.AND P1, PT, R3, R30, PT ;  /* 0x0000001e0300720c */ /* 0x000fe20003f24070 */
[----:B------:R-:W-:Y:S01]  /*1690*/  IMAD.MOV R11, RZ, RZ, -R11 ;  /* 0x000000ffff0b7224 */ /* 0x000fe200078e0a0b */
[----:B------:R-:W-:Y:S01]  /*16a0*/  IABS R40, R13 ;  /* 0x0000000d00287213 */ /* 0x000fe20000000000 */
[----:B------:R-:W-:Y:S01]  /*16b0*/  @!P5 IMAD.MOV R24, RZ, RZ, -R24 ;  /* 0x000000ffff18d224 */ /* 0x000fe200078e0a18 */
[----:B------:R-:W-:Y:S01]  /*16c0*/  ISETP.GE.AND P5, PT, R17, RZ, PT ;  /* 0x000000ff1100720c */ /* 0x000fe20003fa6270 */
[--C-:B------:R-:W-:Y:S01]  /*16d0*/  @!P6 IMAD.IADD R32, R32, 0x1, -R3.reuse ;  /* 0x000000012020e824 */ /* 0x100fe200078e0a03 */
[----:B------:R-:W-:Y:S01]  /*16e0*/  LOP3.LUT R17, R9, 0x22, RZ, 0xfc, !PT ;  /* 0x0000002209117812 */ /* 0x000fe200078efcff */
[----:B------:R-:W-:Y:S01]  /*16f0*/  @!P0 IMAD.IADD R28, R28, 0x1, -R3 ;  /* 0x000000011c1c8824 */ /* 0x000fe200078e0a03 */
[----:B------:R-:W-:Y:S01]  /*1700*/  ISETP.GE.AND P0, PT, R7, RZ, PT ;  /* 0x000000ff0700720c */ /* 0x000fe20003f06270 */
[----:B------:R-:W-:Y:S01]  /*1710*/  IMAD.HI.U32 R7, R6, R36, RZ ;  /* 0x0000002406077227 */ /* 0x000fe200078e00ff */
[----:B------:R-:W-:-:S02]  /*1720*/  ISETP.GT.U32.AND P6, PT, R3, R32, PT ;  /* 0x000000200300720c */ /* 0x000fc40003fc4070 */
[----:B------:R-:W-:Y:S01]  /*1730*/  IABS R42, R17 ;  /* 0x00000011002a7213 */ /* 0x000fe20000000000 */
[----:B------:R-:W-:Y:S01]  /*1740*/  IMAD R34, R3, R11, R34 ;  /* 0x0000000b03227224 */ /* 0x000fe200078e0222 */
[C---:B------:R-:W-:Y:S01]  /*1750*/  LOP3.LUT R11, R9.reuse, 0x1e, RZ, 0xfc, !PT ;  /* 0x0000001e090b7812 */ /* 0x040fe200078efcff */
[----:B------:R-:W-:Y:S01]  /*1760*/  @!P1 IMAD.IADD R30, R30, 0x1, -R3 ;  /* 0x000000011e1e9824 */ /* 0x000fe200078e0a03 */
[----:B------:R-:W-:Y:S01]  /*1770*/  LOP3.LUT R19, R9, 0x26, RZ, 0xfc, !PT ;  /* 0x0000002609137812 */ /* 0x000fe200078efcff */
[----:B------:R-:W-:Y:S01]  /*1780*/  IMAD.MOV R15, RZ, RZ, -R7 ;  /* 0x000000ffff0f7224 */ /* 0x000fe200078e0a07 */
[----:B------:R-:W-:Y:S01]  /*1790*/  IABS R38, R11 ;  /* 0x0000000b00267213 */ /* 0x000fe20000000000 */
[----:B------:R-:W-:Y:S01]  /*17a0*/  @!P3 IMAD.MOV R30, RZ, RZ, -R30 ;  /* 0x000000ffff1eb224 */ /* 0x000fe200078e0a1e */
[C---:B------:R-:W-:Y:S01]  /*17b0*/  ISETP.GT.U32.AND P3, PT, R3.reuse, R34, PT ;  /* 0x000000220300720c */ /* 0x040fe20003f64070 */
[----:B------:R-:W-:Y:S01]  /*17c0*/  IMAD R36, R3, R15, R36 ;  /* 0x0000000f03247224 */ /* 0x000fe200078e0224 */
[----:B------:R-:W-:Y:S01]  /*17d0*/  ISETP.GE.AND P1, PT, R13, RZ, PT ;  /* 0x000000ff0d00720c */ /* 0x000fe20003f26270 */
[----:B------:R-:W-:Y:S01]  /*17e0*/  @!P6 IMAD.IADD R32, R32, 0x1, -R3 ;  /* 0x000000012020e824 */ /* 0x000fe200078e0a03 */
[----:B------:R-:W-:Y:S01]  /*17f0*/  IABS R46, R19 ;  /* 0x00000013002e7213 */ /* 0x000fe20000000000 */
[----:B------:R-:W-:Y:S01]  /*1800*/  @!P2 IMAD.MOV R28, RZ, RZ, -R28 ;  /* 0x000000ffff1ca224 */ /* 0x000fe200078e0a1c */
[----:B------:R-:W-:Y:S01]  /*1810*/  ISETP.GT.U32.AND P6, PT, R3, R36, PT ;  /* 0x000000240300720c */ /* 0x000fe20003fc4070 */
[----:B------:R-:W-:Y:S01]  /*1820*/  @!P5 IMAD.MOV R32, RZ, RZ, -R32 ;  /* 0x000000ffff20d224 */ /* 0x000fe200078e0a20 */
[----:B------:R-:W-:Y:S01]  /*1830*/  ISETP.GE.AND P2, PT, R11, RZ, PT ;  /* 0x000000ff0b00720c */ /* 0x000fe20003f46270 */
[----:B------:R-:W-:Y:S01]  /*1840*/  IMAD.HI.U32 R11, R6, R40, RZ ;  /* 0x00000028060b7227 */ /* 0x000fe200078e00ff */
[----:B------:R-:W-:-:S03]  /*1850*/  LOP3.LUT R15, R9, 0x24, RZ, 0xfc, !PT ;  /* 0x00000024090f7812 */ /* 0x000fc600078efcff */
[----:B------:R-:W-:Y:S01]  /*1860*/  @!P3 IMAD.IADD R34, R34, 0x1, -R3 ;  /* 0x000000012222b824 */ /* 0x000fe200078e0a03 */
[----:B------:R-:W-:Y:S01]  /*1870*/  IABS R44, R15 ;  /* 0x0000000f002c7213 */ /* 0x000fe20000000000 */
[----:B------:R-:W-:Y:S02]  /*1880*/  IMAD.MOV R11, RZ, RZ, -R11 ;  /* 0x000000ffff0b7224 */ /* 0x000fe400078e0a0b */
[----:B------:R-:W-:-:S04]  /*1890*/  IMAD.HI.U32 R13, R6, R42, RZ ;  /* 0x0000002a060d7227 */ /* 0x000fc800078e00ff */
[----:B------:R-:W-:Y:S01]  /*18a0*/  @!P6 IMAD.IADD R36, R36, 0x1, -R3 ;  /* 0x000000012424e824 */ /* 0x000fe200078e0a03 */
[C---:B------:R-:W-:Y:S01]  /*18b0*/  ISETP.GT.U32.AND P6, PT, R3.reuse, R34, PT ;  /* 0x000000220300720c */ /* 0x040fe20003fc4070 */
[C---:B------:R-:W-:Y:S02]  /*18c0*/  IMAD R40, R3.reuse, R11, R40 ;  /* 0x0000000b03287224 */ /* 0x040fe400078e0228 */
[----:B------:R-:W-:Y:S01]  /*18d0*/  IMAD.MOV R13, RZ, RZ, -R13 ;  /* 0x000000ffff0d7224 */ /* 0x000fe200078e0a0d */
[----:B------:R-:W-:Y:S01]  /*18e0*/  ISETP.GT.U32.AND P5, PT, R3, R36, PT ;  /* 0x000000240300720c */ /* 0x000fe20003fa4070 */
[----:B------:R-:W-:-:S04]  /*18f0*/  IMAD.HI.U32 R11, R6, R46, RZ ;  /* 0x0000002e060b7227 */ /* 0x000fc800078e00ff */
[----:B------:R-:W-:-:S04]  /*1900*/  IMAD.HI.U32 R7, R6, R38, RZ ;  /* 0x0000002606077227 */ /* 0x000fc800078e00ff */
[----:B------:R-:W-:Y:S01]  /*1910*/  @!P6 IMAD.IADD R34, R34, 0x1, -R3 ;  /* 0x000000012222e824 */ /* 0x000fe200078e0a03 */
[C---:B------:R-:W-:Y:S01]  /*1920*/  ISETP.GT.U32.AND P6, PT, R3.reuse, R40, PT ;  /* 0x000000280300720c */ /* 0x040fe20003fc4070 */
[C---:B------:R-:W-:Y:S02]  /*1930*/  IMAD R42, R3.reuse, R13, R42 ;  /* 0x0000000d032a7224 */ /* 0x040fe400078e022a */
[----:B------:R-:W-:Y:S02]  /*1940*/  IMAD.MOV R11, RZ, RZ, -R11 ;  /* 0x000000ffff0b7224 */ /* 0x000fe400078e0a0b */
[----:B------:R-:W-:Y:S02]  /*1950*/  IMAD.MOV R7, RZ, RZ, -R7 ;  /* 0x000000ffff077224 */ /* 0x000fe400078e0a07 */
[----:B------:R-:W-:Y:S01]  /*1960*/  @!P5 IMAD.IADD R36, R36, 0x1, -R3 ;  /* 0x000000012424d824 */ /* 0x000fe200078e0a03 */
[C---:B------:R-:W-:Y:S01]  /*1970*/  ISETP.GT.U32.AND P5, PT, R3.reuse, R42, PT ;  /* 0x0000002a0300720c */ /* 0x040fe20003fa4070 */
[----:B------:R-:W-:-:S02]  /*1980*/  IMAD R46, R3, R11, R46 ;  /* 0x0000000b032e7224 */ /* 0x000fc400078e022e */
[C---:B------:R-:W-:Y:S02]  /*1990*/  IMAD R38, R3.reuse, R7, R38 ;  /* 0x0000000703267224 */ /* 0x040fe400078e0226 */
[----:B------:R-:W-:Y:S01]  /*19a0*/  @!P6 IMAD.IADD R40, R40, 0x1, -R3 ;  /* 0x000000012828e824 */ /* 0x000fe200078e0a03 */
[C---:B------:R-:W-:Y:S01]  /*19b0*/  ISETP.GT.U32.AND P6, PT, R3.reuse, R46, PT ;  /* 0x0000002e0300720c */ /* 0x040fe20003fc4070 */
[----:B------:R-:W-:Y:S01]  /*19c0*/  IMAD.HI.U32 R7, R6, R44, RZ ;  /* 0x0000002c06077227 */ /* 0x000fe200078e00ff */
[----:B------:R-:W-:-:S03]  /*19d0*/  ISETP.GT.U32.AND P3, PT, R3, R38, PT ;  /* 0x000000260300720c */ /* 0x000fc60003f64070 */
[----:B------:R-:W-:-:S04]  /*19e0*/  IMAD.HI.U32 R11, R6, R50, RZ ;  /* 0x00000032060b7227 */ /* 0x000fc800078e00ff */
[----:B------:R-:W-:Y:S01]  /*19f0*/  @!P5 IMAD.IADD R42, R42, 0x1, -R3 ;  /* 0x000000012a2ad824 */ /* 0x000fe200078e0a03 */
[----:B------:R-:W-:Y:S01]  /*1a00*/  ISETP.GE.AND P5, PT, R17, RZ, PT ;  /* 0x000000ff1100720c */ /* 0x000fe20003fa6270 */
[----:B------:R-:W-:Y:S01]  /*1a10*/  IMAD.MOV R13, RZ, RZ, -R7 ;  /* 0x000000ffff0d7224 */ /* 0x000fe200078e0a07 */
[----:B------:R-:W-:Y:S01]  /*1a20*/  IABS R17, R39 ;  /* 0x0000002700117213 */ /* 0x000fe20000000000 */
[--C-:B------:R-:W-:Y:S01]  /*1a30*/  @!P6 IMAD.IADD R46, R46, 0x1, -R3.reuse ;  /* 0x000000012e2ee824 */ /* 0x100fe200078e0a03 */
[C---:B------:R-:W-:Y:S01]  /*1a40*/  ISETP.GT.U32.AND P6, PT, R3.reuse, R42, PT ;  /* 0x0000002a0300720c */ /* 0x040fe20003fc4070 */
[----:B------:R-:W-:Y:S02]  /*1a50*/  @!P3 IMAD.IADD R38, R38, 0x1, -R3 ;  /* 0x000000012626b824 */ /* 0x000fe400078e0a03 */
[----:B------:R-:W-:Y:S02]  /*1a60*/  IMAD.MOV R11, RZ, RZ, -R11 ;  /* 0x000000ffff0b7224 */ /* 0x000fe400078e0a0b */
[----:B------:R-:W-:Y:S01]  /*1a70*/  IMAD.HI.U32 R7, R6, R48, RZ ;  /* 0x0000003006077227 */ /* 0x000fe200078e00ff */
[----:B------:R-:W-:-:S03]  /*1a80*/  ISETP.GT.U32.AND P3, PT, R3, R38, PT ;  /* 0x000000260300720c */ /* 0x000fc60003f64070 */
[C---:B------:R-:W-:Y:S02]  /*1a90*/  IMAD R44, R3.reuse, R13, R44 ;  /* 0x0000000d032c7224 */ /* 0x040fe400078e022c */
[----:B------:R-:W-:Y:S02]  /*1aa0*/  IMAD R50, R3, R11, R50 ;  /* 0x0000000b03327224 */ /* 0x000fe400078e0232 */
[----:B------:R-:W-:-:S04]  /*1ab0*/  IMAD.HI.U32 R13, R6, R52, RZ ;  /* 0x00000034060d7227 */ /* 0x000fc800078e00ff */
[----:B------:R-:W-:Y:S02]  /*1ac0*/  IMAD.MOV R7, RZ, RZ, -R7 ;  /* 0x000000ffff077224 */ /* 0x000fe400078e0a07 */
[----:B------:R-:W-:Y:S01]  /*1ad0*/  @!P6 IMAD.IADD R42, R42, 0x1, -R3 ;  /* 0x000000012a2ae824 */ /* 0x000fe200078e0a03 */
[C---:B------:R-:W-:Y:S01]  /*1ae0*/  ISETP.GT.U32.AND P6, PT, R3.reuse, R50, PT ;  /* 0x000000320300720c */ /* 0x040fe20003fc4070 */
[----:B------:R-:W-:Y:S02]  /*1af0*/  IMAD.MOV R13, RZ, RZ, -R13 ;  /* 0x000000ffff0d7224 */ /* 0x000fe400078e0a0d */
[----:B------:R-:W-:Y:S02]  /*1b00*/  IMAD R48, R3, R7, R48 ;  /* 0x0000000703307224 */ /* 0x000fe400078e0230 */
[----:B------:R-:W-:-:S04]  /*1b10*/  IMAD.HI.U32 R7, R6, R54, RZ ;  /* 0x0000003606077227 */ /* 0x000fc800078e00ff */
[----:B------:R-:W-:Y:S01]  /*1b20*/  @!P3 IMAD.IADD R38, R38, 0x1, -R3 ;  /* 0x000000012626b824 */ /* 0x000fe200078e0a03 */
[C---:B------:R-:W-:Y:S01]  /*1b30*/  ISETP.GT.U32.AND P3, PT, R3.reuse, R44, PT ;  /* 0x0000002c0300720c */ /* 0x040fe20003f64070 */
[C---:B------:R-:W-:Y:S02]  /*1b40*/  IMAD R52, R3.reuse, R13, R52 ;  /* 0x0000000d03347224 */ /* 0x040fe400078e0234 */
[----:B------:R-:W-:Y:S02]  /*1b50*/  IMAD.MOV R13, RZ, RZ, -R7 ;  /* 0x000000ffff0d7224 */ /* 0x000fe400078e0a07 */
[----:B------:R-:W-:Y:S02]  /*1b60*/  @!P6 IMAD.IADD R50, R50, 0x1, -R3 ;  /* 0x000000013232e824 */ /* 0x000fe400078e0a03 */
[----:B------:R-:W-:Y:S02]  /*1b70*/  IMAD R54, R3, R13, R54 ;  /* 0x0000000d03367224 */ /* 0x000fe400078e0236 */
[----:B------:R-:W-:-:S03]  /*1b80*/  IMAD.HI.U32 R7, R6, R56, RZ ;  /* 0x0000003806077227 */ /* 0x000fc600078e00ff */
[C---:B------:R-:W-:Y:S01]  /*1b90*/  ISETP.GT.U32.AND P6, PT, R3.reuse, R54, PT ;  /* 0x000000360300720c */ /* 0x040fe20003fc4070 */
[----:B------:R-:W-:Y:S01]  /*1ba0*/  @!P3 IMAD.IADD R44, R44, 0x1, -R3 ;  /* 0x000000012c2cb824 */ /* 0x000fe200078e0a03 */
[C---:B------:R-:W-:Y:S01]  /*1bb0*/  ISETP.GT.U32.AND P3, PT, R3.reuse, R40, PT ;  /* 0x000000280300720c */ /* 0x040fe20003f64070 */
[----:B------:R-:W-:Y:S02]  /*1bc0*/  IMAD.MOV R7, RZ, RZ, -R7 ;  /* 0x000000ffff077224 */ /* 0x000fe400078e0a07 */
[----:B------:R-:W-:Y:S01]  /*1bd0*/  @!P4 IMAD.MOV R34, RZ, RZ, -R34 ;  /* 0x000000ffff22c224 */ /* 0x000fe200078e0a22 */
[C---:B------:R-:W-:Y:S01]  /*1be0*/  ISETP.GT.U32.AND P4, PT, R3.reuse, R44, PT ;  /* 0x0000002c0300720c */ /* 0x040fe20003f84070 */
[----:B------:R-:W-:Y:S02]  /*1bf0*/  IMAD R56, R3, R7, R56 ;  /* 0x0000000703387224 */ /* 0x000fe400078e0238 */
[----:B------:R-:W-:-:S04]  /*1c00*/  IMAD.HI.U32 R11, R6, R58, RZ ;  /* 0x0000003a060b7227 */ /* 0x000fc800078e00ff */
[--C-:B------:R-:W-:Y:S01]  /*1c10*/  @!P6 IMAD.IADD R54, R54, 0x1, -R3.reuse ;  /* 0x000000013636e824 */ /* 0x100fe200078e0a03 */
[C---:B------:R-:W-:Y:S01]  /*1c20*/  ISETP.GT.U32.AND P6, PT, R3.reuse, R56, PT ;  /* 0x000000380300720c */ /* 0x040fe20003fc4070 */
[----:B------:R-:W-:Y:S01]  /*1c30*/  @!P3 IMAD.IADD R40, R40, 0x1, -R3 ;  /* 0x000000012828b824 */ /* 0x000fe200078e0a03 */
[C---:B------:R-:W-:Y:S01]  /*1c40*/  ISETP.GT.U32.AND P3, PT, R3.reuse, R48, PT ;  /* 0x000000300300720c */ /* 0x040fe20003f64070 */
[----:B------:R-:W-:Y:S02]  /*1c50*/  IMAD.MOV R11, RZ, RZ, -R11 ;  /* 0x000000ffff0b7224 */ /* 0x000fe400078e0a0b */
[----:B------:R-:W-:Y:S01]  /*1c60*/  @!P0 IMAD.MOV R36, RZ, RZ, -R36 ;  /* 0x000000ffff248224 */ /* 0x000fe200078e0a24 */
[C---:B------:R-:W-:Y:S01]  /*1c70*/  ISETP.GT.U32.AND P0, PT, R3.reuse, R46, PT ;  /* 0x0000002e0300720c */ /* 0x040fe20003f04070 */
[----:B------:R-:W-:Y:S01]  /*1c80*/  @!P4 IMAD.IADD R44, R44, 0x1, -R3 ;  /* 0x000000012c2cc824 */ /* 0x000fe200078e0a03 */
[C---:B------:R-:W-:Y:S01]  /*1c90*/  ISETP.GT.U32.AND P4, PT, R3.reuse, R52, PT ;  /* 0x000000340300720c */ /* 0x040fe20003f84070 */
[----:B------:R-:W-:-:S02]  /*1ca0*/  IMAD R58, R3, R11, R58 ;  /* 0x0000000b033a7224 */ /* 0x000fc400078e023a */
[----:B------:R-:W-:-:S04]  /*1cb0*/  IMAD.HI.U32 R7, R6, R60, RZ ;  /* 0x0000003c06077227 */ /* 0x000fc800078e00ff */
[--C-:B------:R-:W-:Y:S01]  /*1cc0*/  @!P6 IMAD.IADD R56, R56, 0x1, -R3.reuse ;  /* 0x000000013838e824 */ /* 0x100fe200078e0a03 */
[----:B------:R-:W-:Y:S01]  /*1cd0*/  ISETP.GT.U32.AND P6, PT, R3, R58, PT ;  /* 0x0000003a0300720c */ /* 0x000fe20003fc4070 */
[--C-:B------:R-:W-:Y:S01]  /*1ce0*/  @!P3 IMAD.IADD R48, R48, 0x1, -R3.reuse ;  /* 0x000000013030b824 */ /* 0x100fe200078e0a03 */
[----:B------:R-:W-:Y:S01]  /*1cf0*/  ISETP.GE.AND P3, PT, R19, RZ, PT ;  /* 0x000000ff1300720c */ /* 0x000fe20003f66270 */
[--C-:B------:R-:W-:Y:S01]  /*1d00*/  @!P0 IMAD.IADD R46, R46, 0x1, -R3.reuse ;  /* 0x000000012e2e8824 */ /* 0x100fe200078e0a03 */
[----:B------:R-:W-:Y:S01]  /*1d10*/  LOP3.LUT R19, R9, 0x3c, RZ, 0xfc, !PT ;  /* 0x0000003c09137812 */ /* 0x000fe200078efcff */
[----:B------:R-:W-:Y:S01]  /*1d20*/  @!P4 IMAD.IADD R52, R52, 0x1, -R3 ;  /* 0x000000013434c824 */ /* 0x000fe200078e0a03 */
[----:B------:R-:W-:Y:S01]  /*1d30*/  ISETP.GE.AND P0, PT, R15, RZ, PT ;  /* 0x000000ff0f00720c */ /* 0x000fe20003f06270 */
[----:B------:R-:W-:Y:S01]  /*1d40*/  IMAD.MOV R13, RZ, RZ, -R7 ;  /* 0x000000ffff0d7224 */ /* 0x000fe200078e0a07 */
[----:B------:R-:W-:Y:S01]  /*1d50*/  ISETP.GE.AND P4, PT, R21, RZ, PT ;  /* 0x000000ff1500720c */ /* 0x000fe20003f86270 */
[----:B------:R-:W-:Y:S01]  /*1d60*/  @!P2 IMAD.MOV R38, RZ, RZ, -R38 ;  /* 0x000000ffff26a224 */ /* 0x000fe200078e0a26 */
[----:B------:R-:W-:Y:S01]  /*1d70*/  IABS R21, R19 ;  /* 0x0000001300157213 */ /* 0x000fe20000000000 */
[----:B------:R-:W-:Y:S01]  /*1d80*/  IMAD.HI.U32 R7, R6, R17, RZ ;  /* 0x0000001106077227 */ /* 0x000fe200078e00ff */
[----:B------:R-:W-:-:S02]  /*1d90*/  ISETP.GT.U32.AND P2, PT, R3, R48, PT ;  /* 0x000000300300720c */ /* 0x000fc40003f44070 */
[----:B------:R-:W-:Y:S01]  /*1da0*/  IABS R15, R37 ;  /* 0x00000025000f7213 */ /* 0x000fe20000000000 */
[----:B------:R-:W-:Y:S02]  /*1db0*/  @!P6 IMAD.IADD R58, R58, 0x1, -R3 ;  /* 0x000000013a3ae824 */ /* 0x000fe400078e0a03 */
[C---:B------:R-:W-:Y:S02]  /*1dc0*/  IMAD R60, R3.reuse, R13, R60 ;  /* 0x0000000d033c7224 */ /* 0x040fe400078e023c */
[----:B------:R-:W-:Y:S01]  /*1dd0*/  IMAD.MOV.U32 R13, RZ, RZ, R21 ;  /* 0x000000ffff0d7224 */ /* 0x000fe200078e0015 */
[C---:B------:R-:W-:Y:S01]  /*1de0*/  ISETP.GT.U32.AND P6, PT, R3.reuse, R58, PT ;  /* 0x0000003a0300720c */ /* 0x040fe20003fc4070 */
[----:B------:R-:W-:Y:S01]  /*1df0*/  @!P1 IMAD.MOV R40, RZ, RZ, -R40 ;  /* 0x000000ffff289224 */ /* 0x000fe200078e0a28 */
[----:B------:R-:W-:Y:S01]  /*1e00*/  ISETP.GT.U32.AND P1, PT, R3, R50, PT ;  /* 0x000000320300720c */ /* 0x000fe20003f24070 */
[----:B------:R-:W-:Y:S02]  /*1e10*/  IMAD.MOV R68, RZ, RZ, -R7 ;  /* 0x000000ffff447224 */ /* 0x000fe400078e0a07 */
[----:B------:R-:W-:-:S04]  /*1e20*/  IMAD.HI.U32 R9, R6, R62, RZ ;  /* 0x0000003e06097227 */ /* 0x000fc800078e00ff */
[----:B------:R-:W-:-:S04]  /*1e30*/  IMAD.HI.U32 R7, R6, R13, RZ ;  /* 0x0000000d06077227 */ /* 0x000fc800078e00ff */
[----:B------:R-:W-:Y:S01]  /*1e40*/  @!P0 IMAD.MOV R44, RZ, RZ, -R44 ;  /* 0x000000ffff2c8224 */ /* 0x000fe200078e0a2c */
[----:B------:R-:W-:Y:S01]  /*1e50*/  ISETP.GT.U32.AND P0, PT, R3, R54, PT ;  /* 0x000000360300720c */ /* 0x000fe20003f04070 */
[----:B------:R-:W-:-:S04]  /*1e60*/  IMAD.HI.U32 R11, R6, R15, RZ ;  /* 0x0000000f060b7227 */ /* 0x000fc800078e00ff */
[----:B------:R-:W-:Y:S02]  /*1e70*/  IMAD.MOV R9, RZ, RZ, -R9 ;  /* 0x000000ffff097224 */ /* 0x000fe400078e0a09 */
[----:B------:R-:W-:Y:S01]  /*1e80*/  IMAD.MOV R4, RZ, RZ, -R7 ;  /* 0x000000ffff047224 */ /* 0x000fe200078e0a07 */
[----:B------:R-:W-:Y:S01]  /*1e90*/  IABS R7, R41 ;  /* 0x0000002900077213 */ /* 0x000fe20000000000 */
[----:B------:R-:W-:Y:S01]  /*1ea0*/  @!P5 IMAD.MOV R42, RZ, RZ, -R42 ;  /* 0x000000ffff2ad224 */ /* 0x000fe200078e0a2a */
[C---:B------:R-:W-:Y:S01]  /*1eb0*/  ISETP.GT.U32.AND P5, PT, R3.reuse, R52, PT ;  /* 0x000000340300720c */ /* 0x040fe20003fa4070 */
[----:B------:R-:W-:Y:S02]  /*1ec0*/  IMAD.MOV R64, RZ, RZ, -R11 ;  /* 0x000000ffff407224 */ /* 0x000fe400078e0a0b */
[C---:B------:R-:W-:Y:S02]  /*1ed0*/  IMAD R62, R3.reuse, R9, R62 ;  /* 0x00000009033e7224 */ /* 0x040fe400078e023e */
[----:B------:R-:W-:-:S02]  /*1ee0*/  IMAD R4, R3, R4, R13 ;  /* 0x0000000403047224 */ /* 0x000fc400078e020d */
[----:B------:R-:W-:Y:S01]  /*1ef0*/  @!P2 IMAD.IADD R48, R48, 0x1, -R3 ;  /* 0x000000013030a824 */ /* 0x000fe200078e0a03 */
[C---:B------:R-:W-:Y:S01]  /*1f00*/  ISETP.GT.U32.AND P2, PT, R3.reuse, R60, PT ;  /* 0x0000003c0300720c */ /* 0x040fe20003f44070 */
[----:B------:R-:W-:Y:S01]  /*1f10*/  @!P3 IMAD.MOV R46, RZ, RZ, -R46 ;  /* 0x000000ffff2eb224 */ /* 0x000fe200078e0a2e */
[C---:B------:R-:W-:Y:S01]  /*1f20*/  ISETP.GT.U32.AND P3, PT, R3.reuse, R56, PT ;  /* 0x000000380300720c */ /* 0x040fe20003f64070 */
[C---:B------:R-:W-:Y:S02]  /*1f30*/  IMAD R6, R3.reuse, R64, R15 ;  /* 0x0000004003067224 */ /* 0x040fe400078e020f */
[C---:B------:R-:W-:Y:S02]  /*1f40*/  IMAD R64, R3.reuse, R68, R17 ;  /* 0x0000004403407224 */ /* 0x040fe400078e0211 */
[--C-:B------:R-:W-:Y:S01]  /*1f50*/  @!P1 IMAD.IADD R50, R50, 0x1, -R3.reuse ;  /* 0x0000000132329824 */ /* 0x100fe200078e0a03 */
[C---:B------:R-:W-:Y:S01]  /*1f60*/  ISETP.GT.U32.AND P1, PT, R3.reuse, R62, PT ;  /* 0x0000003e0300720c */ /* 0x040fe20003f24070 */
[--C-:B------:R-:W-:Y:S01]  /*1f70*/  @!P6 IMAD.IADD R58, R58, 0x1, -R3.reuse ;  /* 0x000000013a3ae824 */ /* 0x100fe200078e0a03 */
[C---:B------:R-:W-:Y:S01]  /*1f80*/  ISETP.GT.U32.AND P6, PT, R3.reuse, R4, PT ;  /* 0x000000040300720c */ /* 0x040fe20003fc4070 */
[--C-:B------:R-:W-:Y:S01]  /*1f90*/  @!P0 IMAD.IADD R54, R54, 0x1, -R3.reuse ;  /* 0x0000000136368824 */ /* 0x100fe200078e0a03 */
[C---:B------:R-:W-:Y:S01]  /*1fa0*/  ISETP.GT.U32.AND P0, PT, R3.reuse, R64, PT ;  /* 0x000000400300720c */ /* 0x040fe20003f04070 */
[--C-:B------:R-:W-:Y:S01]  /*1fb0*/  @!P5 IMAD.IADD R52, R52, 0x1, -R3.reuse ;  /* 0x000000013434d824 */ /* 0x100fe200078e0a03 */
[----:B------:R-:W-:Y:S01]  /*1fc0*/  ISETP.GT.U32.AND P5, PT, R3, R6, PT ;  /* 0x000000060300720c */ /* 0x000fe20003fa4070 */
[--C-:B------:R-:W-:Y:S01]  /*1fd0*/  @!P2 IMAD.IADD R60, R60, 0x1, -R3.reuse ;  /* 0x000000013c3ca824 */ /* 0x100fe200078e0a03 */
[----:B------:R-:W-:Y:S01]  /*1fe0*/  ISETP.GE.AND P2, PT, R25, RZ, PT ;  /* 0x000000ff1900720c */ /* 0x000fe20003f46270 */
[----:B------:R-:W-:Y:S01]  /*1ff0*/  @!P3 IMAD.IADD R56, R56, 0x1, -R3 ;  /* 0x000000013838b824 */ /* 0x000fe200078e0a03 */
[----:B------:R-:W-:Y:S01]  /*2000*/  ISETP.GE.AND P3, PT, R23, RZ, PT ;  /* 0x000000ff1700720c */ /* 0x000fe20003f66270 */
[----:B------:R-:W-:-:S04]  /*2010*/  IMAD.HI.U32 R5, R5, R7, RZ ;  /* 0x0000000705057227 */ /* 0x000fc800078e00ff */
[--C-:B------:R-:W-:Y:S01]  /*2020*/  @!P1 IMAD.IADD R62, R62, 0x1, -R3.reuse ;  /* 0x000000013e3e9824 */ /* 0x100fe200078e0a03 */
[----:B------:R-:W-:Y:S01]  /*2030*/  ISETP.GE.AND P1, PT, R27, RZ, PT ;  /* 0x000000ff1b00720c */ /* 0x000fe20003f26270 */
[--C-:B------:R-:W-:Y:S01]  /*2040*/  @!P6 IMAD.IADD R4, R4, 0x1, -R3.reuse ;  /* 0x000000010404e824 */ /* 0x100fe200078e0a03 */
[----:B------:R-:W-:Y:S01]  /*2050*/  ISETP.GT.U32.AND P6, PT, R3, R60, PT ;  /* 0x0000003c0300720c */ /* 0x000fe20003fc4070 */
[----:B------:R-:W-:Y:S01]  /*2060*/  @!P0 IMAD.IADD R64, R64, 0x1, -R3 ;  /* 0x0000000140408824 */ /* 0x000fe200078e0a03 */
[----:B------:R-:W-:Y:S01]  /*2070*/  ISETP.GE.AND P0, PT, R31, RZ, PT ;  /* 0x000000ff1f00720c */ /* 0x000fe20003f06270 */
[----:B------:R-:W-:Y:S01]  /*2080*/  @!P4 IMAD.MOV R48, RZ, RZ, -R48 ;  /* 0x000000ffff30c224 */ /* 0x000fe200078e0a30 */
[----:B------:R-:W-:Y:S01]  /*2090*/  ISETP.GT.U32.AND P4, PT, R3, R62, PT ;  /* 0x0000003e0300720c */ /* 0x000fe20003f84070 */
[----:B------:R-:W-:Y:S02]  /*20a0*/  IMAD.MOV R5, RZ, RZ, -R5 ;  /* 0x000000ffff057224 */ /* 0x000fe400078e0a05 */
[----:B------:R-:W-:Y:S01]  /*20b0*/  @!P5 IMAD.IADD R6, R6, 0x1, -R3 ;  /* 0x000000010606d824 */ /* 0x000fe200078e0a03 */
[----:B------:R-:W-:Y:S01]  /*20c0*/  ISETP.GE.AND P5, PT, R29, RZ, PT ;  /* 0x000000ff1d00720c */ /* 0x000fe20003fa6270 */
[----:B------:R-:W-:-:S02]  /*20d0*/  IMAD R5, R2, R5, R7 ;  /* 0x0000000502057224 */ /* 0x000fc400078e0207 */
[----:B------:R-:W-:Y:S01]  /*20e0*/  @!P3 IMAD.MOV R50, RZ, RZ, -R50 ;  /* 0x000000ffff32b224 */ /* 0x000fe200078e0a32 */
[C---:B------:R-:W-:Y:S01]  /*20f0*/  ISETP.GT.U32.AND P3, PT, R3.reuse, R64, PT ;  /* 0x000000400300720c */ /* 0x040fe20003f64070 */
[----:B------:R-:W-:Y:S01]  /*2100*/  @!P2 IMAD.MOV R52, RZ, RZ, -R52 ;  /* 0x000000ffff34a224 */ /* 0x000fe200078e0a34 */
[C---:B------:R-:W-:Y:S01]  /*2110*/  ISETP.GT.U32.AND P2, PT, R3.reuse, R6, PT ;  /* 0x000000060300720c */ /* 0x040fe20003f44070 */
[----:B------:R-:W-:Y:S02]  /*2120*/  IMAD.MOV.U32 R11, RZ, RZ, c[0x0][0x180] ;  /* 0x00006000ff0b7624 */ /* 0x000fe400078e00ff */
[----:B------:R-:W-:Y:S01]  /*2130*/  @!P1 IMAD.MOV R54, RZ, RZ, -R54 ;  /* 0x000000ffff369224 */ /* 0x000fe200078e0a36 */
[----:B------:R-:W-:Y:S01]  /*2140*/  ISETP.GT.U32.AND P1, PT, R3, R4, PT ;  /* 0x000000040300720c */ /* 0x000fe20003f24070 */
[--C-:B------:R-:W-:Y:S01]  /*2150*/  @!P6 IMAD.IADD R60, R60, 0x1, -R3.reuse ;  /* 0x000000013c3ce824 */ /* 0x100fe200078e0a03 */
[----:B------:R-:W-:Y:S01]  /*2160*/  ISETP.GT.U32.AND P6, PT, R2, R5, PT ;  /* 0x000000050200720c */ /* 0x000fe20003fc4070 */
[----:B------:R-:W-:Y:S01]  /*2170*/  @!P0 IMAD.MOV R58, RZ, RZ, -R58 ;  /* 0x000000ffff3a8224 */ /* 0x000fe200078e0a3a */
[----:B------:R-:W-:Y:S01]  /*2180*/  IADD3 R7, R11, -0x1, RZ ;  /* 0xffffffff0b077810 */ /* 0x000fe20007ffe0ff */
[--C-:B------:R-:W-:Y:S01]  /*2190*/  @!P4 IMAD.IADD R62, R62, 0x1, -R3.reuse ;  /* 0x000000013e3ec824 */ /* 0x100fe200078e0a03 */
[----:B------:R-:W-:Y:S01]  /*21a0*/  ISETP.GE.AND P0, PT, R33, RZ, PT ;  /* 0x000000ff2100720c */ /* 0x000fe20003f06270 */
[----:B------:R-:W-:Y:S01]  /*21b0*/  @!P5 IMAD.MOV R56, RZ, RZ, -R56 ;  /* 0x000000ffff38d224 */ /* 0x000fe200078e0a38 */
[----:B------:R-:W-:Y:S01]  /*21c0*/  ISETP.GE.AND P4, PT, R35, RZ, PT ;  /* 0x000000ff2300720c */ /* 0x000fe20003f86270 */
[--C-:B------:R-:W-:Y:S01]  /*21d0*/  @!P2 IMAD.IADD R6, R6, 0x1, -R3.reuse ;  /* 0x000000010606a824 */ /* 0x100fe200078e0a03 */
[----:B------:R-:W-:Y:S01]  /*21e0*/  ISETP.GE.U32.AND P5, PT, R7, 0x7fffffc0, PT ;  /* 0x7fffffc00700780c */ /* 0x000fe20003fa6070 */
[----:B------:R-:W-:Y:S01]  /*21f0*/  IMAD.MOV.U32 R7, RZ, RZ, 0x3f ;  /* 0x0000003fff077424 */ /* 0x000fe200078e00ff */
[----:B------:R-:W-:Y:S01]  /*2200*/  ISETP.GE.AND P2, PT, R37, RZ, PT ;  /* 0x000000ff2500720c */ /* 0x000fe20003f46270 */
[--C-:B------:R-:W-:Y:S01]  /*2210*/  @!P3 IMAD.IADD R64, R64, 0x1, -R3.reuse ;  /* 0x000000014040b824 */ /* 0x100fe200078e0a03 */
[----:B------:R-:W-:Y:S01]  /*2220*/  ISETP.GE.AND P3, PT, R39, RZ, PT ;  /* 0x000000ff2700720c */ /* 0x000fe20003f66270 */
[----:B------:R-:W-:Y:S01]  /*2230*/  @!P1 IMAD.IADD R4, R4, 0x1, -R3 ;  /* 0x0000000104049824 */ /* 0x000fe200078e0a03 */
[----:B------:R-:W-:Y:S01]  /*2240*/  ISETP.GE.AND P1, PT, R19, RZ, PT ;  /* 0x000000ff1300720c */ /* 0x000fe20003f26270 */
[----:B------:R-:W-:Y:S01]  /*2250*/  @!P6 IMAD.IADD R5, R5, 0x1, -R2 ;  /* 0x000000010505e824 */ /* 0x000fe200078e0a02 */
[----:B------:R-:W-:Y:S01]  /*2260*/  IADD3 R248, R7, c[0x0][0x180], RZ ;  /* 0x0000600007f87a10 */ /* 0x000fe20007ffe0ff */
[----:B------:R-:W-:Y:S01]  /*2270*/  @!P0 IMAD.MOV R60, RZ, RZ, -R60 ;  /* 0x000000ffff3c8224 */ /* 0x000fe200078e0a3c */
[----:B------:R-:W-:Y:S01]  /*2280*/  IADD3 R3, R11, -0x40, RZ ;  /* 0xffffffc00b037810 */ /* 0x000fe20007ffe0ff */
[----:B------:R-:W-:Y:S01]  /*2290*/  @!P4 IMAD.MOV R62, RZ, RZ, -R62 ;  /* 0x000000ffff3ec224 */ /* 0x000fe200078e0a3e */
[----:B------:R-:W-:Y:S01]  /*22a0*/  ISETP.GT.AND P0, PT, R248, 0x3f, PT ;  /* 0x0000003ff800780c */ /* 0x000fe20003f04270 */
[----:B------:R-:W-:Y:S01]  /*22b0*/  IMAD R31, R231, 0x2d, RZ ;  /* 0x0000002de71f7824 */ /* 0x000fe200078e02ff */
[----:B------:R-:W-:Y:S01]  /*22c0*/  ISETP.GT.U32.AND P4, PT, R2, R5, PT ;  /* 0x000000050200720c */ /* 0x000fe20003f84070 */
[----:B------:R-:W-:Y:S01]  /*22d0*/  @!P2 IMAD.MOV R6, RZ, RZ, -R6 ;  /* 0x000000ffff06a224 */ /* 0x000fe200078e0a06 */
[----:B------:R-:W-:Y:S01]  /*22e0*/  ISETP.GE.AND P6, PT, R249, c[0x0][0x180], PT ;  /* 0x00006000f9007a0c */ /* 0x000fe20003fc6270 */
[----:B------:R-:W-:Y:S01]  /*22f0*/  @!P3 IMAD.MOV R64, RZ, RZ, -R64 ;  /* 0x000000ffff40b224 */ /* 0x000fe200078e0a40 */
[----:B------:R-:W-:Y:S01]  /*2300*/  SEL R7, RZ, 0x4, !P0 ;  /* 0x00000004ff077807 */ /* 0x000fe20004000000 */
[----:B------:R-:W-:Y:S01]  /*2310*/  @!P1 IMAD.MOV R4, RZ, RZ, -R4 ;  /* 0x000000ffff049224 */ /* 0x000fe200078e0a04 */
[----:B------:R-:W-:-:S02]  /*2320*/  ISETP.GE.U32.AND P2, PT, R3, 0x7fffff81, PT ;  /* 0x7fffff810300780c */ /* 0x000fc40003f46070 */
[----:B------:R-:W-:Y:S02]  /*2330*/  ISETP.GE.AND P3, PT, R249, R3, PT ;  /* 0x00000003f900720c */ /* 0x000fe40003f66270 */
[----:B------:R-:W-:Y:S02]  /*2340*/  SEL R7, R7, RZ, !P6 ;  /* 0x000000ff07077207 */ /* 0x000fe40007000000 */
[----:B------:R-:W-:Y:S01]  /*2350*/  ISETP.NE.AND P6, PT, RZ, c[0x0][0x17c], PT ;  /* 0x00005f00ff007a0c */ /* 0x000fe20003fc5270 */
[----:B------:R-:W-:Y:S01]  /*2360*/  @!P4 IMAD.IADD R5, R5, 0x1, -R2 ;  /* 0x000000010505c824 */ /* 0x000fe200078e0a02 */
[----:B------:R-:W-:Y:S02]  /*2370*/  LOP3.LUT R3, RZ, c[0x0][0x17c], RZ, 0x33, !PT ;  /* 0x00005f00ff037a12 */ /* 0x000fe400078e33ff */
[----:B------:R-:W-:Y:S02]  /*2380*/  ISETP.NE.AND P4, PT, RZ, c[0x0][0x178], PT ;  /* 0x00005e00ff007a0c */ /* 0x000fe40003f85270 */
[----:B------:R-:W-:-:S02]  /*2390*/  SEL R229, R3, R10, !P6 ;  /* 0x0000000a03e57207 */ /* 0x000fc40007000000 */
[C---:B------:R-:W-:Y:S02]  /*23a0*/  SEL R228, R3.reuse, R12, !P6 ;  /* 0x0000000c03e47207 */ /* 0x040fe40007000000 */
[----:B------:R-:W-:Y:S01]  /*23b0*/  SEL R227, R3, R14, !P6 ;  /* 0x0000000e03e37207 */ /* 0x000fe20007000000 */
[----:B------:R-:W-:Y:S01]  /*23c0*/  IMAD R229, R229, c[0x0][0x190], RZ ;  /* 0x00006400e5e57a24 */ /* 0x000fe200078e02ff */
[C---:B------:R-:W-:Y:S01]  /*23d0*/  SEL R226, R3.reuse, R16, !P6 ;  /* 0x0000001003e27207 */ /* 0x040fe20007000000 */
[----:B------:R-:W-:Y:S01]  /*23e0*/  IMAD R228, R228, c[0x0][0x190], RZ ;  /* 0x00006400e4e47a24 */ /* 0x000fe200078e02ff */
        /* <DEDUP_REMOVED lines=16> */
[C---:B------:R-:W-:Y:S01]  /*24f0*/  SEL R230, R3.reuse, R8, !P6 ;  /* 0x0000000803e67207 */ /* 0x040fe20007000000 */
[----:B------:R-:W-:Y:S01]  /*2500*/  IMAD.MOV.U32 R8, RZ, RZ, R5 ;  /* 0x000000ffff087224 */ /* 0x000fe200078e0005 */
[----:B------:R-:W-:Y:S01]  /*2510*/  SEL R12, R3, R30, !P6 ;  /* 0x0000001e030c7207 */ /* 0x000fe20007000000 */
[----:B------:R-:W-:Y:S01]  /*2520*/  IMAD R29, R29, c[0x0][0x190], RZ ;  /* 0x000064001d1d7a24 */ /* 0x000fe200078e02ff */
[C---:B------:R-:W-:Y:S01]  /*2530*/  SEL R13, R3.reuse, R32, !P6 ;  /* 0x00000020030d7207 */ /* 0x040fe20007000000 */
        /* <DEDUP_REMOVED lines=33> */
[----:B------:R-:W-:Y:S01]  /*2750*/  SEL R4, R3, R66, !P6 ;  /* 0x0000004203047207 */ /* 0x000fe20007000000 */
[----:B------:R-:W-:Y:S01]  /*2760*/  IMAD R28, R28, c[0x0][0x190], RZ ;  /* 0x000064001c1c7a24 */ /* 0x000fe200078e02ff */
[----:B------:R-:W-:Y:S01]  /*2770*/  ISETP.GE.AND P6, PT, R41, RZ, PT ;  /* 0x000000ff2900720c */ /* 0x000fe20003fc6270 */
[----:B------:R-:W-:Y:S01]  /*2780*/  IMAD R6, R6, c[0x0][0x190], RZ ;  /* 0x0000640006067a24 */ /* 0x000fe200078e02ff */
[----:B------:R-:W-:Y:S01]  /*2790*/  ISETP.NE.U32.AND P1, PT, R7, RZ, PT ;  /* 0x000000ff0700720c */ /* 0x000fe20003f25070 */
[----:B------:R-:W-:Y:S01]  /*27a0*/  IMAD R7, R249, c[0x0][0x18c], RZ ;  /* 0x00006300f9077a24 */ /* 0x000fe200078e02ff */
[----:B------:R-:W-:Y:S01]  /*27b0*/  IADD3 R234, R11, -0x6e, RZ ;  /* 0xffffff920bea7810 */ /* 0x000fe20007ffe0ff */
[----:B------:R-:W-:-:S02]  /*27c0*/  IMAD R5, R2, c[0x0][0x190], RZ ;  /* 0x0000640002057a24 */ /* 0x000fc400078e02ff */
[----:B------:R-:W-:Y:S02]  /*27d0*/  IMAD R4, R4, c[0x0][0x190], RZ ;  /* 0x0000640004047a24 */ /* 0x000fe400078e02ff */
[----:B------:R-:W-:-:S04]  /*27e0*/  IMAD R2, R231, 0x37, RZ ;  /* 0x00000037e7027824 */ /* 0x000fc800078e02ff */
[----:B------:R-:W-:Y:S01]  /*27f0*/  @!P6 IMAD.MOV R8, RZ, RZ, -R8 ;  /* 0x000000ffff08e224 */ /* 0x000fe200078e0a08 */
[C---:B------:R-:W-:Y:S02]  /*2800*/  LEA R95, P6, R7.reuse, c[0x0][0x168], 0x2 ;  /* 0x00005a00075f7a11 */ /* 0x040fe400078c10ff */
[----:B------:R-:W-:Y:S02]  /*2810*/  @!P4 LOP3.LUT R8, RZ, c[0x0][0x178], RZ, 0x33, !PT ;  /* 0x00005e00ff08ca12 */ /* 0x000fe400078e33ff */
[----:B------:R-:W-:Y:S02]  /*2820*/  LEA.HI.X.SX32 R3, R7, c[0x0][0x16c], 0x2, P6 ;  /* 0x00005b0007037a11 */ /* 0x000fe400030f16ff */
[-C--:B------:R-:W-:Y:S01]  /*2830*/  LEA R32, P4, R230, R95.reuse, 0x2 ;  /* 0x0000005fe6207211 */ /* 0x080fe200078810ff */
[----:B------:R-:W-:Y:S01]  /*2840*/  IMAD R8, R8, c[0x0][0x184], RZ ;  /* 0x0000610008087a24 */ /* 0x000fe200078e02ff */
[----:B------:R-:W-:Y:S02]  /*2850*/  LEA R34, P6, R229, R95, 0x2 ;  /* 0x0000005fe5227211 */ /* 0x000fe400078c10ff */
[----:B------:R-:W-:Y:S01]  /*2860*/  LEA.HI.X.SX32 R33, R230, R3, 0x2, P4 ;  /* 0x00000003e6217211 */ /* 0x000fe200020f16ff */
[----:B------:R-:W-:Y:S01]  /*2870*/  IMAD.SHL.U32 R30, R8, 0x4, RZ ;  /* 0x00000004081e7824 */ /* 0x000fe200078e00ff */
[----:B------:R-:W-:-:S02]  /*2880*/  LEA R36, P4, R228, R95, 0x2 ;  /* 0x0000005fe4247211 */ /* 0x000fc400078810ff */
[-C--:B------:R-:W-:Y:S02]  /*2890*/  LEA.HI.X.SX32 R35, R229, R3.reuse, 0x2, P6 ;  /* 0x00000003e5237211 */ /* 0x080fe400030f16ff */
[----:B------:R-:W-:Y:S01]  /*28a0*/  LEA.HI.X.SX32 R37, R228, R3, 0x2, P4 ;  /* 0x00000003e4257211 */ /* 0x000fe200020f16ff */
[----:B------:R2:W-:Y:S01]  /*28b0*/  STL [R1+0xe8], R30 ;  /* 0x0000e81e01007387 */ /* 0x0005e20000100800 */
[CC--:B------:R-:W-:Y:S02]  /*28c0*/  LEA R38, P6, R227.reuse, R95.reuse, 0x2 ;  /* 0x0000005fe3267211 */ /* 0x0c0fe400078c10ff */
[C---:B------:R-:W-:Y:S02]  /*28d0*/  LEA R40, P4, R226.reuse, R95, 0x2 ;  /* 0x0000005fe2287211 */ /* 0x040fe400078810ff */
[-C--:B------:R-:W-:Y:S02]  /*28e0*/  LEA.HI.X.SX32 R39, R227, R3.reuse, 0x2, P6 ;  /* 0x00000003e3277211 */ /* 0x080fe400030f16ff */
[----:B-1----:R-:W-:-:S02]  /*28f0*/  LEA.HI.X.SX32 R41, R226, R3, 0x2, P4 ;  /* 0x00000003e2297211 */ /* 0x002fc400020f16ff */
[CC--:B------:R-:W-:Y:S02]  /*2900*/  LEA R42, P6, R225.reuse, R95.reuse, 0x2 ;  /* 0x0000005fe12a7211 */ /* 0x0c0fe400078c10ff */
[C---:B------:R-:W-:Y:S02]  /*2910*/  LEA R44, P4, R224.reuse, R95, 0x2 ;  /* 0x0000005fe02c7211 */ /* 0x040fe400078810ff */
[-C--:B------:R-:W-:Y:S02]  /*2920*/  LEA.HI.X.SX32 R43, R225, R3.reuse, 0x2, P6 ;  /* 0x00000003e12b7211 */ /* 0x080fe400030f16ff */
[----:B------:R-:W-:Y:S02]  /*2930*/  LEA.HI.X.SX32 R45, R224, R3, 0x2, P4 ;  /* 0x00000003e02d7211 */ /* 0x000fe400020f16ff */
[-C--:B------:R-:W-:Y:S02]  /*2940*/  LEA R46, P6, R223, R95.reuse, 0x2 ;  /* 0x0000005fdf2e7211 */ /* 0x080fe400078c10ff */
[----:B------:R-:W-:-:S02]  /*2950*/  LEA R48, P4, R222, R95, 0x2 ;  /* 0x0000005fde307211 */ /* 0x000fc400078810ff */
[-C--:B------:R-:W-:Y:S02]  /*2960*/  LEA.HI.X.SX32 R47, R223, R3.reuse, 0x2, P6 ;  /* 0x00000003df2f7211 */ /* 0x080fe400030f16ff */
[----:B------:R-:W-:Y:S02]  /*2970*/  LEA.HI.X.SX32 R49, R222, R3, 0x2, P4 ;  /* 0x00000003de317211 */ /* 0x000fe400020f16ff */
[CC--:B------:R-:W-:Y:S02]  /*2980*/  LEA R50, P6, R9.reuse, R95.reuse, 0x2 ;  /* 0x0000005f09327211 */ /* 0x0c0fe400078c10ff */
[C---:B------:R-:W-:Y:S02]  /*2990*/  LEA R52, P4, R10.reuse, R95, 0x2 ;  /* 0x0000005f0a347211 */ /* 0x040fe400078810ff */
[-C--:B------:R-:W-:Y:S02]  /*29a0*/  LEA.HI.X.SX32 R51, R9, R3.reuse, 0x2, P6 ;  /* 0x0000000309337211 */ /* 0x080fe400030f16ff */
[----:B------:R-:W-:-:S02]  /*29b0*/  LEA.HI.X.SX32 R53, R10, R3, 0x2, P4 ;  /* 0x000000030a357211 */ /* 0x000fc400020f16ff */
        /* <DEDUP_REMOVED lines=40> */
[----:B------:R-:W-:Y:S02]  /*2c40*/  LEA R94, P6, R4, R95, 0x2 ;  /* 0x0000005f045e7211 */ /* 0x000fe400078c10ff */
[----:B------:R-:W-:Y:S01]  /*2c50*/  IADD3 R104, P4, R30, c[0x0][0x160], RZ ;  /* 0x000058001e687a10 */ /* 0x000fe20007f9e0ff */
[C---:B--2---:R-:W-:Y:S01]  /*2c60*/  IMAD R30, R231.reuse, 0xbc, RZ ;  /* 0x000000bce71e7824 */ /* 0x044fe200078e02ff */
[----:B------:R-:W-:Y:S01]  /*2c70*/  LEA.HI.X.SX32 R95, R4, R3, 0x2, P6 ;  /* 0x00000003045f7211 */ /* 0x000fe200030f16ff */
[----:B------:R-:W-:Y:S01]  /*2c80*/  IMAD R3, R231, 0x36, RZ ;  /* 0x00000036e7037824 */ /* 0x000fe200078e02ff */
[----:B------:R-:W-:-:S02]  /*2c90*/  LEA.HI.X.SX32 R105, R8, c[0x0][0x164], 0x2, P4 ;  /* 0x0000590008697a11 */ /* 0x000fc400020f16ff */
[-C--:B------:R-:W-:Y:S02]  /*2ca0*/  IADD3 R136, P6, R129, R104.reuse, RZ ;  /* 0x0000006881887210 */ /* 0x080fe40007fde0ff */
[CC--:B------:R-:W-:Y:S02]  /*2cb0*/  LEA R168, P4, R231.reuse, R104.reuse, 0x3 ;  /* 0x00000068e7a87211 */ /* 0x0c0fe400078818ff */
[-C--:B------:R-:W-:Y:S02]  /*2cc0*/  LEA.HI.X.SX32 R137, R231, R105.reuse, 0x2, P6 ;  /* 0x00000069e7897211 */ /* 0x080fe400030f16ff */
[----:B------:R-:W-:Y:S02]  /*2cd0*/  LEA.HI.X.SX32 R169, R106, R105, 0x2, P4 ;  /* 0x000000696aa97211 */ /* 0x000fe400020f16ff */
[-C--:B------:R-:W-:Y:S02]  /*2ce0*/  IADD3 R200, P6, R113, R104.reuse, RZ ;  /* 0x0000006871c87210 */ /* 0x080fe40007fde0ff */
[----:B------:R-:W-:-:S02]  /*2cf0*/  LEA R106, P4, R231, R104, 0x4 ;  /* 0x00000068e76a7211 */ /* 0x000fc400078820ff */
[-C--:B------:R-:W-:Y:S02]  /*2d00*/  LEA.HI.X.SX32 R201, R138, R105.reuse, 0x2, P6 ;  /* 0x000000698ac97211 */ /* 0x080fe400030f16ff */
[-C--:B------:R-:W-:Y:S01]  /*2d10*/  LEA.HI.X.SX32 R107, R129, R105.reuse, 0x2, P4 ;  /* 0x00000069816b7211 */ /* 0x080fe200020f16ff */
[----:B------:R-:W-:Y:S01]  /*2d20*/  IMAD R129, R231, 0x2e, RZ ;  /* 0x0000002ee7817824 */ /* 0x000fe200078e02ff */
[-C--:B------:R-:W-:Y:S02]  /*2d30*/  IADD3 R138, P6, R162, R104.reuse, RZ ;  /* 0x00000068a28a7210 */ /* 0x080fe40007fde0ff */
[----:B------:R-:W-:Y:S02]  /*2d40*/  IADD3 R170, P4, R96, R104, RZ ;  /* 0x0000006860aa7210 */ /* 0x000fe40007f9e0ff */
[-C--:B------:R-:W-:Y:S02]  /*2d50*/  LEA.HI.X.SX32 R139, R109, R105.reuse, 0x2, P6 ;  /* 0x000000696d8b7211 */ /* 0x080fe400030f16ff */
[----:B------:R-:W-:-:S02]  /*2d60*/  LEA.HI.X.SX32 R171, R108, R105, 0x2, P4 ;  /* 0x000000696cab7211 */ /* 0x000fc400020f16ff */
[-C--:B------:R-:W-:Y:S02]  /*2d70*/  IADD3 R202, P6, R99, R104.reuse, RZ ;  /* 0x0000006863ca7210 */ /* 0x080fe40007fde0ff */
[-C--:B------:R-:W-:Y:S02]  /*2d80*/  LEA R108, P4, R231, R104.reuse, 0x5 ;  /* 0x00000068e76c7211 */ /* 0x080fe400078828ff */
[-C--:B------:R-:W-:Y:S02]  /*2d90*/  LEA.HI.X.SX32 R203, R140, R105.reuse, 0x2, P6 ;  /* 0x000000698ccb7211 */ /* 0x080fe400030f16ff */
[----:B------:R-:W-:Y:S01]  /*2da0*/  LEA.HI.X.SX32 R109, R133, R105, 0x2, P4 ;  /* 0x00000069856d7211 */ /* 0x000fe200020f16ff */
[----:B------:R-:W-:Y:S01]  /*2db0*/  IMAD R133, R231, 0x2f, RZ ;  /* 0x0000002fe7857824 */ /* 0x000fe200078e02ff */
[-C--:B------:R-:W-:Y:S02]  /*2dc0*/  IADD3 R140, P6, R161, R104.reuse, RZ ;  /* 0x00000068a18c7210 */ /* 0x080fe40007fde0ff */
[----:B------:R-:W-:-:S02]  /*2dd0*/  IADD3 R172, P4, R132, R104, RZ ;  /* 0x0000006884ac7210 */ /* 0x000fc40007f9e0ff */
[-C--:B------:R-:W-:Y:S02]  /*2de0*/  LEA.HI.X.SX32 R141, R111, R105.reuse, 0x2, P6 ;  /* 0x000000696f8d7211 */ /* 0x080fe400030f16ff */
[-C--:B------:R-:W-:Y:S02]  /*2df0*/  LEA.HI.X.SX32 R173, R110, R105.reuse, 0x2, P4 ;  /* 0x000000696ead7211 */ /* 0x080fe400020f16ff */
[-C--:B------:R-:W-:Y:S02]  /*2e00*/  IADD3 R204, P6, R134, R104.reuse, RZ ;  /* 0x0000006886cc7210 */ /* 0x080fe40007fde0ff */
[----:B------:R-:W-:Y:S02]  /*2e10*/  IADD3 R110, P4, R131, R104, RZ ;  /* 0x00000068836e7210 */ /* 0x000fe40007f9e0ff */
[-C--:B------:R-:W-:Y:S01]  /*2e20*/  LEA.HI.X.SX32 R205, R128, R105.reuse, 0x2, P6 ;  /* 0x0000006980cd7211 */ /* 0x080fe200030f16ff */
[----:B------:R-:W-:Y:S01]  /*2e30*/  IMAD R128, R231, 0xc0, RZ ;  /* 0x000000c0e7807824 */ /* 0x000fe200078e02ff */
[----:B------:R-:W-:-:S02]  /*2e40*/  LEA.HI.X.SX32 R111, R113, R105, 0x2, P4 ;  /* 0x00000069716f7211 */ /* 0x000fc400020f16ff */
[-C--:B------:R-:W-:Y:S02]  /*2e50*/  IADD3 R142, P6, R100, R104.reuse, RZ ;  /* 0x00000068648e7210 */ /* 0x080fe40007fde0ff */
[-C--:B------:R-:W-:Y:S02]  /*2e60*/  IADD3 R174, P4, R101, R104.reuse, RZ ;  /* 0x0000006865ae7210 */ /* 0x080fe40007f9e0ff */
[-C--:B------:R-:W-:Y:S02]  /*2e70*/  LEA.HI.X.SX32 R143, R112, R105.reuse, 0x2, P6 ;  /* 0x00000069708f7211 */ /* 0x080fe400030f16ff */
[----:B------:R-:W-:Y:S01]  /*2e80*/  LEA.HI.X.SX32 R175, R97, R105, 0x2, P4 ;  /* 0x0000006961af7211 */ /* 0x000fe200020f16ff */
[----:B------:R-:W-:Y:S01]  /*2e90*/  IMAD R97, R231, 0x31, RZ ;  /* 0x00000031e7617824 */ /* 0x000fe200078e02ff */
[-C--:B------:R-:W-:Y:S02]  /*2ea0*/  IADD3 R206, P6, R239, R104.reuse, RZ ;  /* 0x00000068efce7210 */ /* 0x080fe40007fde0ff */
[----:B------:R-:W-:-:S02]  /*2eb0*/  LEA R112, P4, R231, R104, 0x6 ;  /* 0x00000068e7707211 */ /* 0x000fc400078830ff */
[-C--:B------:R-:W-:Y:S02]  /*2ec0*/  LEA.HI.X.SX32 R207, R144, R105.reuse, 0x2, P6 ;  /* 0x0000006990cf7211 */ /* 0x080fe400030f16ff */
[-C--:B------:R-:W-:Y:S01]  /*2ed0*/  LEA.HI.X.SX32 R113, R160, R105.reuse, 0x2, P4 ;  /* 0x00000069a0717211 */ /* 0x080fe200020f16ff */
[----:B------:R-:W-:Y:S01]  /*2ee0*/  IMAD R160, R231, 0xc4, RZ ;  /* 0x000000c4e7a07824 */ /* 0x000fe200078e02ff */
[-C--:B------:R-:W-:Y:S02]  /*2ef0*/  IADD3 R144, P6, R145, R104.reuse, RZ ;  /* 0x0000006891907210 */ /* 0x080fe40007fde0ff */
[-C--:B------:R-:W-:Y:S02]  /*2f00*/  IADD3 R176, P4, R177, R104.reuse, RZ ;  /* 0x00000068b1b07210 */ /* 0x080fe40007f9e0ff */
[-C--:B------:R-:W-:Y:S02]  /*2f10*/  LEA.HI.X.SX32 R145, R114, R105.reuse, 0x2, P6 ;  /* 0x0000006972917211 */ /* 0x080fe400030f16ff */
[----:B------:R-:W-:Y:S01]  /*2f20*/  LEA.HI.X.SX32 R177, R103, R105, 0x2, P4 ;  /* 0x0000006967b17211 */ /* 0x000fe200020f16ff */
[----:B------:R-:W-:Y:S01]  /*2f30*/  IMAD R103, R231, 0x32, RZ ;  /* 0x00000032e7677824 */ /* 0x000fe200078e02ff */
[----:B------:R-:W-:-:S02]  /*2f40*/  IADD3 R208, P6, R209, R104, RZ ;  /* 0x00000068d1d07210 */ /* 0x000fc40007fde0ff */
[-C--:B------:R-:W-:Y:S02]  /*2f50*/  IADD3 R114, P4, R115, R104.reuse, RZ ;  /* 0x0000006873727210 */ /* 0x080fe40007f9e0ff */
[-C--:B------:R-:W-:Y:S02]  /*2f60*/  LEA.HI.X.SX32 R209, R146, R105.reuse, 0x2, P6 ;  /* 0x0000006992d17211 */ /* 0x080fe400030f16ff */
[-C--:B------:R-:W-:Y:S01]  /*2f70*/  LEA.HI.X.SX32 R115, R162, R105.reuse, 0x2, P4 ;  /* 0x00000069a2737211 */ /* 0x080fe200020f16ff */
[----:B------:R-:W-:Y:S01]  /*2f80*/  IMAD R162, R231, 0xd4, RZ ;  /* 0x000000d4e7a27824 */ /* 0x000fe200078e02ff */
[-C--:B------:R-:W-:Y:S02]  /*2f90*/  IADD3 R146, P6, R147, R104.reuse, RZ ;  /* 0x0000006893927210 */ /* 0x080fe40007fde0ff */
[----:B------:R-:W-:Y:S02]  /*2fa0*/  IADD3 R178, P4, R179, R104, RZ ;  /* 0x00000068b3b27210 */ /* 0x000fe40007f9e0ff */
[----:B------:R-:W-:-:S02]  /*2fb0*/  LEA.HI.X.SX32 R147, R116, R105, 0x2, P6 ;  /* 0x0000006974937211 */ /* 0x000fc400030f16ff */
[-C--:B------:R-:W-:Y:S01]  /*2fc0*/  LEA.HI.X.SX32 R179, R102, R105.reuse, 0x2, P4 ;  /* 0x0000006966b37211 */ /* 0x080fe200020f16ff */
[----:B------:R-:W-:Y:S01]  /*2fd0*/  IMAD R102, R231, 0x33, RZ ;  /* 0x00000033e7667824 */ /* 0x000fe200078e02ff */
[-C--:B------:R-:W-:Y:S02]  /*2fe0*/  IADD3 R116, P4, R117, R104.reuse, RZ ;  /* 0x0000006875747210 */ /* 0x080fe40007f9e0ff */
[-C--:B------:R-:W-:Y:S02]  /*2ff0*/  IADD3 R210, P6, R211, R104.reuse, RZ ;  /* 0x00000068d3d27210 */ /* 0x080fe40007fde0ff */
[-C--:B------:R-:W-:Y:S01]  /*3000*/  LEA.HI.X.SX32 R117, R96, R105.reuse, 0x2, P4 ;  /* 0x0000006960757211 */ /* 0x080fe200020f16ff */
[----:B------:R-:W-:Y:S01]  /*3010*/  IMAD R96, R231, 0xcc, RZ ;  /* 0x000000cce7607824 */ /* 0x000fe200078e02ff */
[----:B------:R-:W-:Y:S02]  /*3020*/  IADD3 R180, P4, R181, R104, RZ ;  /* 0x00000068b5b47210 */ /* 0x000fe40007f9e0ff */
[----:B------:R-:W-:-:S02]  /*3030*/  LEA.HI.X.SX32 R211, R148, R105, 0x2, P6 ;  /* 0x0000006994d37211 */ /* 0x000fc400030f16ff */
[-C--:B------:R-:W-:Y:S02]  /*3040*/  IADD3 R148, P6, R149, R104.reuse, RZ ;  /* 0x0000006895947210 */ /* 0x080fe40007fde0ff */
[-C--:B------:R-:W-:Y:S02]  /*3050*/  LEA.HI.X.SX32 R181, R118, R105.reuse, 0x2, P4 ;  /* 0x0000006976b57211 */ /* 0x080fe400020f16ff */
[-C--:B------:R-:W-:Y:S02]  /*3060*/  IADD3 R118, P4, R119, R104.reuse, RZ ;  /* 0x0000006877767210 */ /* 0x080fe40007f9e0ff */
[-C--:B------:R-:W-:Y:S01]  /*3070*/  LEA.HI.X.SX32 R149, R130, R105.reuse, 0x2, P6 ;  /* 0x0000006982957211 */ /* 0x080fe200030f16ff */
[----:B------:R-:W-:Y:S01]  /*3080*/  IMAD R130, R231, 0xd0, RZ ;  /* 0x000000d0e7827824 */ /* 0x000fe200078e02ff */
[-C--:B------:R-:W-:Y:S02]  /*3090*/  IADD3 R212, P6, R213, R104.reuse, RZ ;  /* 0x00000068d5d47210 */ /* 0x080fe40007fde0ff */
[----:B------:R-:W-:Y:S01]  /*30a0*/  LEA.HI.X.SX32 R119, R99, R105, 0x2, P4 ;  /* 0x0000006963777211 */ /* 0x000fe200020f16ff */
[----:B------:R-:W-:Y:S01]  /*30b0*/  IMAD R99, R231, 0x35, RZ ;  /* 0x00000035e7637824 */ /* 0x000fe200078e02ff */
[----:B------:R-:W-:-:S02]  /*30c0*/  IADD3 R182, P4, R183, R104, RZ ;  /* 0x00000068b7b67210 */ /* 0x000fc40007f9e0ff */
[-C--:B------:R-:W-:Y:S02]  /*30d0*/  LEA.HI.X.SX32 R213, R150, R105.reuse, 0x2, P6 ;  /* 0x0000006996d57211 */ /* 0x080fe400030f16ff */
[-C--:B------:R-:W-:Y:S02]  /*30e0*/  IADD3 R150, P6, R151, R104.reuse, RZ ;  /* 0x0000006897967210 */ /* 0x080fe40007fde0ff */
[-C--:B------:R-:W-:Y:S02]  /*30f0*/  LEA.HI.X.SX32 R183, R120, R105.reuse, 0x2, P4 ;  /* 0x0000006978b77211 */ /* 0x080fe400020f16ff */
[-C--:B------:R-:W-:Y:S02]  /*3100*/  LEA R120, P4, R231, R104.reuse, 0x7 ;  /* 0x00000068e7787211 */ /* 0x080fe400078838ff */
[----:B------:R-:W-:Y:S02]  /*3110*/  LEA.HI.X.SX32 R151, R121, R105, 0x2, P6 ;  /* 0x0000006979977211 */ /* 0x000fe400030f16ff */
[----:B------:R-:W-:-:S02]  /*3120*/  IADD3 R214, P6, R215, R104, RZ ;  /* 0x00000068d7d67210 */ /* 0x000fc40007fde0ff */
[-C--:B------:R-:W-:Y:S01]  /*3130*/  LEA.HI.X.SX32 R121, R164, R105.reuse, 0x2, P4 ;  /* 0x00000069a4797211 */ /* 0x080fe200020f16ff */
[----:B------:R-:W-:Y:S01]  /*3140*/  IMAD R164, R231, 0xe4, RZ ;  /* 0x000000e4e7a47824 */ /* 0x000fe200078e02ff */
[-C--:B------:R-:W-:Y:S02]  /*3150*/  IADD3 R184, P4, R185, R104.reuse, RZ ;  /* 0x00000068b9b87210 */ /* 0x080fe40007f9e0ff */
[-C--:B------:R-:W-:Y:S02]  /*3160*/  LEA.HI.X.SX32 R215, R152, R105.reuse, 0x2, P6 ;  /* 0x0000006998d77211 */ /* 0x080fe400030f16ff */
[-C--:B------:R-:W-:Y:S02]  /*3170*/  IADD3 R152, P6, R153, R104.reuse, RZ ;  /* 0x0000006899987210 */ /* 0x080fe40007fde0ff */
[----:B------:R-:W-:Y:S02]  /*3180*/  LEA.HI.X.SX32 R185, R122, R105, 0x2, P4 ;  /* 0x000000697ab97211 */ /* 0x000fe400020f16ff */
[----:B------:R-:W-:-:S02]  /*3190*/  IADD3 R122, P4, R123, R104, RZ ;  /* 0x000000687b7a7210 */ /* 0x000fc40007f9e0ff */
[-C--:B------:R-:W-:Y:S02]  /*31a0*/  LEA.HI.X.SX32 R153, R163, R105.reuse, 0x2, P6 ;  /* 0x00000069a3997211 */ /* 0x080fe400030f16ff */
[-C--:B------:R-:W-:Y:S02]  /*31b0*/  IADD3 R216, P6, R217, R104.reuse, RZ ;  /* 0x00000068d9d87210 */ /* 0x080fe40007fde0ff */
[-C--:B------:R-:W-:Y:S02]  /*31c0*/  LEA.HI.X.SX32 R123, R161, R105.reuse, 0x2, P4 ;  /* 0x00000069a17b7211 */ /* 0x080fe400020f16ff */
[-C--:B------:R-:W-:Y:S02]  /*31d0*/  IADD3 R186, P4, R186, R104.reuse, RZ ;  /* 0x00000068baba7210 */ /* 0x080fe40007f9e0ff */
[----:B------:R-:W-:Y:S02]  /*31e0*/  LEA.HI.X.SX32 R217, R155, R105, 0x2, P6 ;  /* 0x000000699bd97211 */ /* 0x000fe400030f16ff */
[----:B------:R-:W-:-:S02]  /*31f0*/  IADD3 R154, P6, R154, R104, RZ ;  /* 0x000000689a9a7210 */ /* 0x000fc40007fde0ff */
[-C--:B------:R-:W-:Y:S01]  /*3200*/  LEA.HI.X.SX32 R187, R98, R105.reuse, 0x2, P4 ;  /* 0x0000006962bb7211 */ /* 0x080fe200020f16ff */
[----:B------:R-:W-:Y:S01]  /*3210*/  IMAD R98, R231, 0xdc, RZ ;  /* 0x000000dce7627824 */ /* 0x000fe200078e02ff */
[-C--:B------:R-:W-:Y:S02]  /*3220*/  IADD3 R124, P4, R124, R104.reuse, RZ ;  /* 0x000000687c7c7210 */ /* 0x080fe40007f9e0ff */
[-C--:B------:R-:W-:Y:S02]  /*3230*/  LEA.HI.X.SX32 R155, R125, R105.reuse, 0x2, P6 ;  /* 0x000000697d9b7211 */ /* 0x080fe400030f16ff */
[----:B------:R-:W-:Y:S01]  /*3240*/  LEA.HI.X.SX32 R125, R132, R105, 0x2, P4 ;  /* 0x00000069847d7211 */ /* 0x000fe200020f16ff */
[----:B------:R-:W-:Y:S01]  /*3250*/  IMAD R132, R231, 0xe0, RZ ;  /* 0x000000e0e7847824 */ /* 0x000fe200078e02ff */
[-C--:B------:R-:W-:Y:S02]  /*3260*/  IADD3 R188, P4, R188, R104.reuse, RZ ;  /* 0x00000068bcbc7210 */ /* 0x080fe40007f9e0ff */
[----:B------:R-:W-:-:S02]  /*3270*/  IADD3 R218, P6, R218, R104, RZ ;  /* 0x00000068dada7210 */ /* 0x000fc40007fde0ff */
[-C--:B------:R-:W-:Y:S02]  /*3280*/  LEA.HI.X.SX32 R189, R127, R105.reuse, 0x2, P4 ;  /* 0x000000697fbd7211 */ /* 0x080fe400020f16ff */
[-C--:B------:R-:W-:Y:S02]  /*3290*/  IADD3 R126, P4, R126, R104.reuse, RZ ;  /* 0x000000687e7e7210 */ /* 0x080fe40007f9e0ff */
        /* <DEDUP_REMOVED lines=9> */
[-C--:B------:R-:W-:Y:S02]  /*3330*/  LEA.HI.X.SX32 R221, R135, R105.reuse, 0x2, P6 ;  /* 0x0000006987dd7211 */ /* 0x080fe400030f16ff */
[----:B------:R-:W-:-:S02]  /*3340*/  LEA.HI.X.SX32 R129, R131, R105, 0x2, P4 ;  /* 0x0000006983817211 */ /* 0x000fc400020f16ff */
[-C--:B------:R-:W-:Y:S02]  /*3350*/  IADD3 R158, P6, R158, R104.reuse, RZ ;  /* 0x000000689e9e7210 */ /* 0x080fe40007fde0ff */
[-C--:B------:R-:W-:Y:S02]  /*3360*/  IADD3 R192, P4, R192, R104.reuse, RZ ;  /* 0x00000068c0c07210 */ /* 0x080fe40007f9e0ff */
[-C--:B------:R-:W-:Y:S02]  /*3370*/  LEA.HI.X.SX32 R159, R31, R105.reuse, 0x2, P6 ;  /* 0x000000691f9f7211 */ /* 0x080fe400030f16ff */
[----:B------:R-:W-:Y:S02]  /*3380*/  LEA.HI.X.SX32 R193, R103, R105, 0x2, P4 ;  /* 0x0000006967c17211 */ /* 0x000fe400020f16ff */
[-C--:B------:R-:W-:Y:S02]  /*3390*/  IADD3 R30, P6, R30, R104.reuse, RZ ;  /* 0x000000681e1e7210 */ /* 0x080fe40007fde0ff */
[----:B------:R-:W-:-:S02]  /*33a0*/  IADD3 R130, P4, R130, R104, RZ ;  /* 0x0000006882827210 */ /* 0x000fc40007f9e0ff */
        /* <DEDUP_REMOVED lines=8> */
[-C--:B------:R-:W-:Y:S02]  /*3430*/  IADD3 R132, P4, R132, R104.reuse, RZ ;  /* 0x0000006884847210 */ /* 0x080fe40007f9e0ff */
[-C--:B------:R-:W-:Y:S01]  /*3440*/  LEA.HI.X.SX32 R97, R102, R105.reuse, 0x2, P6 ;  /* 0x0000006966617211 */ /* 0x080fe200030f16ff */
[----:B------:R-:W-:Y:S01]  /*3450*/  IMAD R102, R231, 0xfc, RZ ;  /* 0x000000fce7667824 */ /* 0x000fe200078e02ff */
[----:B------:R-:W-:Y:S02]  /*3460*/  LEA.HI.X.SX32 R133, R101, R105, 0x2, P4 ;  /* 0x0000006965857211 */ /* 0x000fe400020f16ff */
        /* <DEDUP_REMOVED lines=14> */
[----:B------:R-:W-:Y:S02]  /*3550*/  IADD3 R2, R11, -0x5, RZ ;  /* 0xfffffffb0b027810 */ /* 0x000fe40007ffe0ff */
[-C--:B------:R-:W-:Y:S02]  /*3560*/  LEA.HI.X.SX32 R101, R237, R105.reuse, 0x2, P6 ;  /* 0x00000069ed657211 */ /* 0x080fe400030f16ff */
[----:B------:R-:W-:Y:S02]  /*3570*/  LEA.HI.X.SX32 R199, R243, R105, 0x2, P4 ;  /* 0x00000069f3c77211 */ /* 0x000fe400020f16ff */
[----:B------:R-:W-:Y:S02]  /*3580*/  ISETP.GE.U32.AND P6, PT, R2, 0x7fffffbc, PT ;  /* 0x7fffffbc0200780c */ /* 0x000fe40003fc6070 */
[----:B------:R-:W-:Y:S02]  /*3590*/  IADD3 R102, P4, R102, R104, RZ ;  /* 0x0000006866667210 */ /* 0x000fe40007f9e0ff */
[----:B------:R-:W-:-:S02]  /*35a0*/  IADD3 R2, R11, -0x9, RZ ;  /* 0xfffffff70b027810 */ /* 0x000fc40007ffe0ff */
[----:B------:R-:W-:Y:S02]  /*35b0*/  LEA.HI.X.SX32 R103, R245, R105, 0x2, P4 ;  /* 0x00000069f5677211 */ /* 0x000fe400020f16ff */
[----:B------:R-:W-:Y:S01]  /*35c0*/  ISETP.GE.U32.AND P4, PT, R2, 0x7fffffb8, PT ;  /* 0x7fffffb80200780c */ /* 0x000fe20003f86070 */
[----:B------:R-:W-:Y:S01]  /*35d0*/  IMAD.SHL.U32 R2, R232, 0x4, RZ ;  /* 0x00000004e8027824 */ /* 0x000fe200078e00ff */
[----:B------:R-:W-:Y:S01]  /*35e0*/  IADD3 R3, R11, -0xd, RZ ;  /* 0xfffffff30b037810 */ /* 0x000fe20007ffe0ff */
[----:B------:R-:W-:-:S03]  /*35f0*/  IMAD.SHL.U32 R232, R249, 0x4, RZ ;  /* 0x00000004f9e87824 */ /* 0x000fc600078e00ff */
[----:B------:R1:W-:Y:S01]  /*3600*/  LDGSTS.E [R2], [R104.64], !P5 ;  /* 0x0000000068027fae */ /* 0x0003e2000e921844 */
[----:B------:R-:W-:Y:S02]  /*3610*/  ISETP.GE.U32.AND P5, PT, R3, 0x7fffffb4, PT ;  /* 0x7fffffb40300780c */ /* 0x000fe40003fa6070 */
[----:B------:R-:W-:Y:S01]  /*3620*/  IADD3 R3, R11, -0x11, RZ ;  /* 0xffffffef0b037810 */ /* 0x000fe20007ffe0ff */
[----:B------:R2:W-:Y:S01]  /*3630*/  LDGSTS.E [R2+0x800], [R106.64], !P6 ;  /* 0x008000006a027fae */ /* 0x0005e2000f121844 */
[C---:B------:R-:W-:Y:S02]  /*3640*/  LOP3.LUT R251, R2.reuse, 0x20, RZ, 0x3c, !PT ;  /* 0x0000002002fb7812 */ /* 0x040fe400078e3cff */
[----:B------:R-:W-:Y:S01]  /*3650*/  ISETP.GE.U32.AND P6, PT, R3, 0x7fffffb0, PT ;  /* 0x7fffffb00300780c */ /* 0x000fe20003fc6070 */
[----:B------:R3:W-:Y:S01]  /*3660*/  LDGSTS.E [R2+0x1000], [R108.64], !P4 ;  /* 0x010000006c027fae */ /* 0x0007e2000e121844 */
[----:B------:R-:W-:Y:S02]  /*3670*/  IADD3 R3, R11, -0x15, RZ ;  /* 0xffffffeb0b037810 */ /* 0x000fe40007ffe0ff */
[C---:B------:R-:W-:Y:S01]  /*3680*/  LOP3.LUT R250, R2.reuse, 0x40, RZ, 0x3c, !PT ;  /* 0x0000004002fa7812 */ /* 0x040fe200078e3cff */
[----:B-1----:R-:W-:Y:S01]  /*3690*/  IMAD.WIDE R104, R247, 0x4, R104 ;  /* 0x00000004f7687825 */ /* 0x002fe200078e0268 */
[----:B------:R-:W-:Y:S01]  /*36a0*/  ISETP.GE.U32.AND P4, PT, R3, 0x7fffffac, PT ;  /* 0x7fffffac0300780c */ /* 0x000fe20003f86070 */
[----:B------:R1:W-:Y:S01]  /*36b0*/  LDGSTS.E [R2+0x1800], [R110.64], !P5 ;  /* 0x018000006e027fae */ /* 0x0003e2000e921844 */
[----:B------:R-:W-:Y:S01]  /*36c0*/  IADD3 R3, R11, -0x19, RZ ;  /* 0xffffffe70b037810 */ /* 0x000fe20007ffe0ff */
[----:B--2---:R-:W-:Y:S01]  /*36d0*/  IMAD.WIDE R106, R247, 0x4, R106 ;  /* 0x00000004f76a7825 */ /* 0x004fe200078e026a */
[----:B------:R-:W-:-:S02]  /*36e0*/  LOP3.LUT R246, R2, 0x60, RZ, 0x3c, !PT ;  /* 0x0000006002f67812 */ /* 0x000fc400078e3cff */
[----:B------:R-:W-:Y:S01]  /*36f0*/  ISETP.GE.U32.AND P5, PT, R3, 0x7fffffa8, PT ;  /* 0x7fffffa80300780c */ /* 0x000fe20003fa6070 */
[----:B------:R2:W-:Y:S01]  /*3700*/  LDGSTS.E [R2+0x2000], [R112.64], !P6 ;  /* 0x0200000070027fae */ /* 0x0005e2000f121844 */
[----:B------:R-:W-:Y:S01]  /*3710*/  IADD3 R3, R11, -0x1d, RZ ;  /* 0xffffffe30b037810 */ /* 0x000fe20007ffe0ff */
[----:B---3--:R-:W-:-:S03]  /*3720*/  IMAD.WIDE R108, R247, 0x4, R108 ;  /* 0x00000004f76c7825 */ /* 0x008fc600078e026c */
[----:B------:R-:W-:Y:S01]  /*3730*/  ISETP.GE.U32.AND P6, PT, R3, 0x7fffffa4, PT ;  /* 0x7fffffa40300780c */ /* 0x000fe20003fc6070 */
[----:B------:R3:W-:Y:S01]  /*3740*/  LDGSTS.E [R2+0x2800], [R114.64], !P4 ;  /* 0x0280000072027fae */ /* 0x0007e2000e121844 */
[----:B------:R-:W-:Y:S01]  /*3750*/  IADD3 R3, R11, -0x21, RZ ;  /* 0xffffffdf0b037810 */ /* 0x000fe20007ffe0ff */
[----:B-1----:R-:W-:-:S03]  /*3760*/  IMAD.WIDE R110, R247, 0x4, R110 ;  /* 0x00000004f76e7825 */ /* 0x002fc600078e026e */
[----:B------:R-:W-:Y:S01]  /*3770*/  ISETP.GE.U32.AND P4, PT, R3, 0x7fffffa0, PT ;  /* 0x7fffffa00300780c */ /* 0x000fe20003f86070 */
[----:B------:R1:W-:Y:S01]  /*3780*/  LDGSTS.E [R2+0x3000], [R116.64], !P5 ;  /* 0x0300000074027fae */ /* 0x0003e2000e921844 */
[----:B------:R-:W-:Y:S01]  /*3790*/  IADD3 R3, R11, -0x25, RZ ;  /* 0xffffffdb0b037810 */ /* 0x000fe20007ffe0ff */
[----:B--2---:R-:W-:-:S03]  /*37a0*/  IMAD.WIDE R112, R247, 0x4, R112 ;  /* 0x00000004f7707825 */ /* 0x004fc600078e0270 */
        /* <DEDUP_REMOVED lines=223> */
[----:B-1----:R-:W-:Y:S02]  /*45a0*/  IMAD.WIDE R96, R247, 0x4, R96 ;  /* 0x00000004f7607825 */ /* 0x002fe400078e0260 */
[----:B------:R1:W-:Y:S01]  /*45b0*/  LDGSTS.E [R246+0x7e00], [R102.64], !P2 ;  /* 0x07e0000066f67fae */ /* 0x0003e2000d121844 */
[----:B------:R-:W-:Y:S01]  /*45c0*/  ISETP.GE.U32.AND P4, PT, R3, 0x7fffff78, PT ;  /* 0x7fffff780300780c */ /* 0x000fe20003f86070 */
[----:B--2---:R-:W-:Y:S01]  /*45d0*/  IMAD.WIDE R98, R247, 0x4, R98 ;  /* 0x00000004f7627825 */ /* 0x004fe200078e0262 */
[----:B------:R-:W-:Y:S01]  /*45e0*/  IADD3 R3, R11, -0x4d, RZ ;  /* 0xffffffb30b037810 */ /* 0x000fe20007ffe0ff */
[----:B------:R-:W0:Y:S03]  /*45f0*/  LDGDEPBAR ;  /* 0x00000000000079af */ /* 0x000e260000000000 */
[----:B------:R-:W-:Y:S01]  /*4600*/  ISETP.GE.U32.AND P2, PT, R3, 0x7fffff74, PT ;  /* 0x7fffff740300780c */ /* 0x000fe20003f46070 */
[----:B---3--:R-:W-:Y:S01]  /*4610*/  IMAD.WIDE R100, R247, 0x4, R100 ;  /* 0x00000004f7647825 */ /* 0x008fe200078e0264 */
[----:B------:R-:W-:-:S03]  /*4620*/  SHF.R.S32.HI R3, RZ, 0x6, R236 ;  /* 0x00000006ff037819 */ /* 0x000fc600000114ec */
[----:B-1----:R-:W-:Y:S01]  /*4630*/  IMAD.WIDE R102, R247, 0x4, R102 ;  /* 0x00000004f7667825 */ /* 0x002fe200078e0266 */
[----:B------:R-:W-:-:S04]  /*4640*/  SGXT R3, R3, 0x1 ;  /* 0x000000010303781a */ /* 0x000fc80000000200 */
[----:B------:R-:W-:Y:S02]  /*4650*/  LOP3.LUT R3, R232, 0x110, R3, 0x78, !PT ;  /* 0x00000110e8037812 */ /* 0x000fe400078e7803 */
[----:B------:R-:W-:Y:S02]  /*4660*/  IADD3 R232, R11, -0x51, RZ ;  /* 0xffffffaf0be87810 */ /* 0x000fe40007ffe0ff */
[C---:B------:R-:W-:Y:S01]  /*4670*/  LOP3.LUT R244, R3.reuse, 0x20, RZ, 0x3c, !PT ;  /* 0x0000002003f47812 */ /* 0x040fe200078e3cff */
[----:B------:R1:W-:Y:S01]  /*4680*/  LDGSTS.E [R3+0x18000], [R32.64], P1 ;  /* 0x1800000020037fae */ /* 0x0003e20008921844 */
[C---:B------:R-:W-:Y:S02]  /*4690*/  LOP3.LUT R242, R3.reuse, 0x40, RZ, 0x3c, !PT ;  /* 0x0000004003f27812 */ /* 0x040fe400078e3cff */
[----:B------:R-:W-:Y:S01]  /*46a0*/  LOP3.LUT R238, R3, 0x60, RZ, 0x3c, !PT ;  /* 0x0000006003ee7812 */ /* 0x000fe200078e3cff */
[----:B------:R2:W-:Y:S04]  /*46b0*/  LDGSTS.E [R3+0x18800], [R40.64], P1 ;  /* 0x1880000028037fae */ /* 0x0005e80008921844 */
        /* <DEDUP_REMOVED lines=29> */
[----:B------:R1:W-:Y:S01]  /*4890*/  LDGSTS.E [R238+0x1be00], [R94.64], P1 ;  /* 0x1be000005eee7fae */ /* 0x0003e20008921844 */
[----:B------:R-:W-:-:S02]  /*48a0*/  ISETP.GE.U32.AND P1, PT, R232, 0x7fffff70, PT ;  /* 0x7fffff70e800780c */ /* 0x000fc40003f26070 */
[----:B------:R-:W-:Y:S01]  /*48b0*/  IADD3 R232, R11, -0x55, RZ ;  /* 0xffffffab0be87810 */ /* 0x000fe20007ffe0ff */
[----:B------:R-:W0:Y:S04]  /*48c0*/  LDGDEPBAR ;  /* 0x00000000000079af */ /* 0x000e280000000000 */
[----:B------:R-:W-:Y:S06]  /*48d0*/  BAR.SYNC.DEFER_BLOCKING 0x0 ;  /* 0x0000000000007b1d */ /* 0x000fec0000010000 */
[----:B------:R-:W-:Y:S01]  /*48e0*/  @!PT LDS RZ, [RZ] ;  /* 0x00000000fffff984 */ /* 0x000fe20000000800 */
[----:B------:R-:W-:Y:S01]  /*48f0*/  @!PT LDS RZ, [RZ] ;  /* 0x00000000fffff984 */ /* 0x000fe20000000800 */
[----:B------:R-:W-:Y:S01]  /*4900*/  @!PT LDS RZ, [RZ] ;  /* 0x00000000fffff984 */ /* 0x000fe20000000800 */
[----:B------:R1:W-:Y:S01]  /*4910*/  LDGSTS.E [R2+0x8000], [R104.64], !P5 ;  /* 0x0800000068027fae */ /* 0x0003e2000e921844 */
[----:B------:R-:W-:-:S02]  /*4920*/  ISETP.GE.U32.AND P5, PT, R232, 0x7fffff6c, PT ;  /* 0x7fffff6ce800780c */ /* 0x000fc40003fa6070 */
[C---:B------:R-:W-:Y:S01]  /*4930*/  IADD3 R232, R11.reuse, -0x59, RZ ;  /* 0xffffffa70be87810 */ /* 0x040fe20007ffe0ff */
[----:B------:R2:W-:Y:S03]  /*4940*/  LDGSTS.E [R2+0x8800], [R106.64], !P6 ;  /* 0x088000006a027fae */ /* 0x0005e6000f121844 */
[----:B------:R-:W-:Y:S01]  /*4950*/  ISETP.GE.U32.AND P6, PT, R232, 0x7fffff68, PT ;  /* 0x7fffff68e800780c */ /* 0x000fe20003fc6070 */
[----:B------:R3:W-:Y:S01]  /*4960*/  LDGSTS.E [R2+0x9000], [R108.64], !P4 ;  /* 0x090000006c027fae */ /* 0x0007e2000e121844 */
[----:B------:R-:W-:-:S03]  /*4970*/  IADD3 R232, R11, -0x5d, RZ ;  /* 0xffffffa30be87810 */ /* 0x000fc60007ffe0ff */
[----:B------:R4:W-:Y:S01]  /*4980*/  LDGSTS.E [R2+0x9800], [R110.64], !P2 ;  /* 0x098000006e027fae */ /* 0x0009e2000d121844 */
[----:B------:R-:W-:Y:S01]  /*4990*/  ISETP.GE.U32.AND P4, PT, R232, 0x7fffff64, PT ;  /* 0x7fffff64e800780c */ /* 0x000fe20003f86070 */
[----:B-1----:R-:W-:Y:S01]  /*49a0*/  IMAD.WIDE R104, R247, 0x4, R104 ;  /* 0x00000004f7687825 */ /* 0x002fe200078e0268 */
[----:B------:R-:W-:Y:S01]  /*49b0*/  IADD3 R232, R11, -0x61, RZ ;  /* 0xffffff9f0be87810 */ /* 0x000fe20007ffe0ff */
[----:B------:R1:W-:Y:S02]  /*49c0*/  LDGSTS.E [R2+0xa000], [R112.64], !P1 ;  /* 0x0a00000070027fae */ /* 0x0003e4000c921844 */
[----:B--2---:R-:W-:Y:S01]  /*49d0*/  IMAD.WIDE R106, R247, 0x4, R106 ;  /* 0x00000004f76a7825 */ /* 0x004fe200078e026a */
[----:B------:R-:W-:Y:S01]  /*49e0*/  ISETP.GE.U32.AND P2, PT, R232, 0x7fffff60, PT ;  /* 0x7fffff60e800780c */ /* 0x000fe20003f46070 */
[----:B------:R2:W-:Y:S01]  /*49f0*/  LDGSTS.E [R2+0xa800], [R114.64], !P5 ;  /* 0x0a80000072027fae */ /* 0x0005e2000e921844 */
[----:B------:R-:W-:Y:S01]  /*4a00*/  IADD3 R232, R11, -0x65, RZ ;  /* 0xffffff9b0be87810 */ /* 0x000fe20007ffe0ff */
[----:B---3--:R-:W-:-:S02]  /*4a10*/  IMAD.WIDE R108, R247, 0x4, R108 ;  /* 0x00000004f76c7825 */ /* 0x008fc400078e026c */
[----:B------:R3:W-:Y:S01]  /*4a20*/  LDGSTS.E [R2+0xb000], [R116.64], !P6 ;  /* 0x0b00000074027fae */ /* 0x0007e2000f121844 */
[----:B------:R-:W-:Y:S01]  /*4a30*/  ISETP.GE.U32.AND P1, PT, R232, 0x7fffff5c, PT ;  /* 0x7fffff5ce800780c */ /* 0x000fe20003f26070 */
[----:B----4-:R-:W-:Y:S01]  /*4a40*/  IMAD.WIDE R110, R247, 0x4, R110 ;  /* 0x00000004f76e7825 */ /* 0x010fe200078e026e */
[----:B------:R-:W-:Y:S01]  /*4a50*/  IADD3 R232, R11, -0x69, RZ ;  /* 0xffffff970be87810 */ /* 0x000fe20007ffe0ff */
[----:B------:R4:W-:Y:S02]  /*4a60*/  LDGSTS.E [R2+0xb800], [R118.64], !P4 ;  /* 0x0b80000076027fae */ /* 0x0009e4000e121844 */
[----:B-1----:R-:W-:Y:S01]  /*4a70*/  IMAD.WIDE R112, R247, 0x4, R112 ;  /* 0x00000004f7707825 */ /* 0x002fe200078e0270 */
        /* <DEDUP_REMOVED lines=11> */
[----:B----4-:R-:W-:-:S03]  /*4b30*/  IMAD.WIDE R118, R247, 0x4, R118 ;  /* 0x00000004f7767825 */ /* 0x010fc600078e0276 */
        /* <DEDUP_REMOVED lines=54> */
[----:B------:R-:W-:Y:S01]  /*4ea0*/  SEL R232, RZ, 0x4, P3 ;  /* 0x00000004ffe87807 */ /* 0x000fe20001800000 */
[----:B--2---:R-:W-:Y:S01]  /*4eb0*/  IMAD.WIDE R146, R247, 0x4, R146 ;  /* 0x00000004f7927825 */ /* 0x004fe200078e0292 */
[----:B------:R-:W-:Y:S02]  /*4ec0*/  ISETP.GE.U32.AND P3, PT, R234, 0x7fffff53, PT ;  /* 0x7fffff53ea00780c */ /* 0x000fe40003f66070 */
[----:B------:R-:W-:Y:S01]  /*4ed0*/  IADD3 R234, R11, -0x72, RZ ;  /* 0xffffff8e0bea7810 */ /* 0x000fe20007ffe0ff */
[----:B------:R2:W-:Y:S01]  /*4ee0*/  LDGSTS.E [R251+0xca00], [R154.64], !P5 ;  /* 0x0ca000009afb7fae */ /* 0x0005e2000e921844 */
[----:B---3--:R-:W-:Y:S02]  /*4ef0*/  IMAD.WIDE R148, R247, 0x4, R148 ;  /* 0x00000004f7947825 */ /* 0x008fe400078e0294 */
[----:B------:R-:W-:-:S02]  /*4f00*/  ISETP.GE.U32.AND P4, PT, R234, 0x7fffff4f, PT ;  /* 0x7fffff4fea00780c */ /* 0x000fc40003f86070 */
[----:B------:R-:W-:Y:S01]  /*4f10*/  IADD3 R234, R11, -0x76, RZ ;  /* 0xffffff8a0bea7810 */ /* 0x000fe20007ffe0ff */
[----:B------:R3:W-:Y:S01]  /*4f20*/  LDGSTS.E [R251+0xd200], [R156.64], !P6 ;  /* 0x0d2000009cfb7fae */ /* 0x0007e2000f121844 */
[----:B----4-:R-:W-:Y:S02]  /*4f30*/  IMAD.WIDE R150, R247, 0x4, R150 ;  /* 0x00000004f7967825 */ /* 0x010fe400078e0296 */
        /* <DEDUP_REMOVED lines=122> */
[----:B------:R-:W-:Y:S01]  /*56e0*/  ISETP.GT.AND P3, PT, R248, 0x7f, PT ;  /* 0x0000007ff800780c */ /* 0x000fe20003f64270 */
[----:B---3--:R-:W-:Y:S01]  /*56f0*/  IMAD.WIDE R212, R247, 0x4, R212 ;  /* 0x00000004f7d47825 */ /* 0x008fe200078e02d4 */
[----:B------:R-:W-:Y:S02]  /*5700*/  IADD3 R234, R11, -0x74, RZ ;  /* 0xffffff8c0bea7810 */ /* 0x000fe40007ffe0ff */
[----:B------:R-:W-:Y:S01]  /*5710*/  SEL R232, R232, RZ, P3 ;  /* 0x000000ffe8e87207 */ /* 0x000fe20001800000 */
[----:B------:R3:W-:Y:S01]  /*5720*/  LDGSTS.E [R246+0xd600], [R220.64], !P4 ;  /* 0x0d600000dcf67fae */ /* 0x0007e2000e121844 */
[----:B------:R-:W-:Y:S01]  /*5730*/  ISETP.GE.U32.AND P1, PT, R234, 0x7fffff4d, PT ;  /* 0x7fffff4dea00780c */ /* 0x000fe20003f26070 */
[----:B----4-:R-:W-:Y:S01]  /*5740*/  IMAD.WIDE R214, R247, 0x4, R214 ;  /* 0x00000004f7d67825 */ /* 0x010fe200078e02d6 */
[----:B------:R-:W-:-:S02]  /*5750*/  ISETP.NE.U32.AND P3, PT, R232, RZ, PT ;  /* 0x000000ffe800720c */ /* 0x000fc40003f65070 */
[C---:B------:R-:W-:Y:S01]  /*5760*/  IADD3 R232, R11.reuse, -0x81, RZ ;  /* 0xffffff7f0be87810 */ /* 0x040fe20007ffe0ff */
[----:B------:R4:W-:Y:S01]  /*5770*/  LDGSTS.E [R246+0xde00], [R30.64], !P2 ;  /* 0x0de000001ef67fae */ /* 0x0009e2000d121844 */
[----:B------:R-:W-:Y:S01]  /*5780*/  IADD3 R234, R11, -0x78, RZ ;  /* 0xffffff880bea7810 */ /* 0x000fe20007ffe0ff */
[----:B-1----:R-:W-:Y:S01]  /*5790*/  IMAD.WIDE R216, R247, 0x4, R216 ;  /* 0x00000004f7d87825 */ /* 0x002fe200078e02d8 */
[----:B------:R-:W-:Y:S02]  /*57a0*/  ISETP.GE.U32.AND P4, PT, R232, 0x7fffff40, PT ;  /* 0x7fffff40e800780c */ /* 0x000fe40003f86070 */
[----:B------:R-:W-:Y:S01]  /*57b0*/  ISETP.GE.U32.AND P5, PT, R234, 0x7fffff49, PT ;  /* 0x7fffff49ea00780c */ /* 0x000fe20003fa6070 */
[----:B------:R-:W-:Y:S01]  /*57c0*/  IMAD.MOV.U32 R232, RZ, RZ, c[0x0][0x18c] ;  /* 0x00006300ffe87624 */ /* 0x000fe200078e00ff */
[----:B------:R-:W-:Y:S01]  /*57d0*/  IADD3 R234, R11, -0x7c, RZ ;  /* 0xffffff840bea7810 */ /* 0x000fe20007ffe0ff */
[----:B------:R1:W-:Y:S01]  /*57e0*/  LDGSTS.E [R246+0xe600], [R96.64], !P1 ;  /* 0x0e60000060f67fae */ /* 0x0003e2000c921844 */
[----:B--2---:R-:W-:-:S02]  /*57f0*/  IMAD.WIDE R218, R247, 0x4, R218 ;  /* 0x00000004f7da7825 */ /* 0x004fc400078e02da */
[----:B------:R-:W-:Y:S02]  /*5800*/  ISETP.GE.U32.AND P6, PT, R234, 0x7fffff45, PT ;  /* 0x7fffff45ea00780c */ /* 0x000fe40003fc6070 */
[----:B------:R-:W-:Y:S01]  /*5810*/  IMAD.SHL.U32 R240, R232, 0x40, RZ ;  /* 0x00000040e8f07824 */ /* 0x000fe200078e00ff */
[----:B------:R-:W-:Y:S01]  /*5820*/  IADD3 R232, R11, -0x80, RZ ;  /* 0xffffff800be87810 */ /* 0x000fe20007ffe0ff */
[----:B---3--:R-:W-:-:S03]  /*5830*/  IMAD.WIDE R220, R247, 0x4, R220 ;  /* 0x00000004f7dc7825 */ /* 0x008fc600078e02dc */
[----:B------:R-:W-:Y:S01]  /*5840*/  ISETP.GE.U32.AND P2, PT, R232, 0x7fffff41, PT ;  /* 0x7fffff41e800780c */ /* 0x000fe20003f46070 */
[C---:B------:R-:W-:Y:S01]  /*5850*/  IMAD.WIDE R32, R240.reuse, 0x4, R32 ;  /* 0x00000004f0207825 */ /* 0x040fe200078e0220 */
[----:B------:R2:W-:Y:S03]  /*5860*/  LDGSTS.E [R246+0xee00], [R98.64], !P5 ;  /* 0x0ee0000062f67fae */ /* 0x0005e6000e921844 */
[C---:B------:R-:W-:Y:S01]  /*5870*/  IMAD.WIDE R40, R240.reuse, 0x4, R40 ;  /* 0x00000004f0287825 */ /* 0x040fe200078e0228 */
[----:B------:R3:W-:Y:S03]  /*5880*/  LDGSTS.E [R246+0xf600], [R100.64], !P6 ;  /* 0x0f60000064f67fae */ /* 0x0007e6000f121844 */
[----:B------:R-:W-:-:S04]  /*5890*/  IMAD.WIDE R48, R240, 0x4, R48 ;  /* 0x00000004f0307825 */ /* 0x000fc800078e0230 */
[C---:B------:R-:W-:Y:S01]  /*58a0*/  IMAD.WIDE R56, R240.reuse, 0x4, R56 ;  /* 0x00000004f0387825 */ /* 0x040fe200078e0238 */
[----:B------:R1:W-:Y:S03]  /*58b0*/  LDGSTS.E [R246+0xfe00], [R102.64], !P2 ;  /* 0x0fe0000066f67fae */ /* 0x0003e6000d121844 */
[C---:B-----5:R-:W-:Y:S01]  /*58c0*/  IMAD.WIDE R64, R240.reuse, 0x4, R64 ;  /* 0x00000004f0407825 */ /* 0x060fe200078e0240 */
[----:B------:R-:W0:Y:S03]  /*58d0*/  LDGDEPBAR ;  /* 0x00000000000079af */ /* 0x000e260000000000 */
[C---:B------:R-:W-:Y:S01]  /*58e0*/  IMAD.WIDE R72, R240.reuse, 0x4, R72 ;  /* 0x00000004f0487825 */ /* 0x040fe200078e0248 */
[----:B------:R5:W-:Y:S03]  /*58f0*/  LDGSTS.E [R3+0x1c000], [R32.64], P3 ;  /* 0x1c00000020037fae */ /* 0x000be60009921844 */
        /* <DEDUP_REMOVED lines=52> */
[C---:B----4-:R-:W-:Y:S01]  /*5c40*/  IMAD.WIDE R30, R247.reuse, 0x4, R30 ;  /* 0x00000004f71e7825 */ /* 0x050fe200078e021e */
[----:B------:R4:W-:Y:S03]  /*5c50*/  LDGSTS.E [R238+0x1de00], [R62.64], P3 ;  /* 0x1de000003eee7fae */ /* 0x0009e60009921844 */
[C---:B-1----:R-:W-:Y:S01]  /*5c60*/  IMAD.WIDE R96, R247.reuse, 0x4, R96 ;  /* 0x00000004f7607825 */ /* 0x042fe200078e0260 */
[----:B------:R1:W-:Y:S03]  /*5c70*/  LDGSTS.E [R238+0x1e600], [R70.64], P3 ;  /* 0x1e60000046ee7fae */ /* 0x0003e60009921844 */
[C---:B--2---:R-:W-:Y:S01]  /*5c80*/  IMAD.WIDE R98, R247.reuse, 0x4, R98 ;  /* 0x00000004f7627825 */ /* 0x044fe200078e0262 */
[----:B------:R2:W-:Y:S03]  /*5c90*/  LDGSTS.E [R238+0x1ee00], [R78.64], P3 ;  /* 0x1ee000004eee7fae */ /* 0x0005e60009921844 */
[C---:B---3--:R-:W-:Y:S01]  /*5ca0*/  IMAD.WIDE R100, R247.reuse, 0x4, R100 ;  /* 0x00000004f7647825 */ /* 0x048fe200078e0264 */
[----:B------:R3:W-:Y:S03]  /*5cb0*/  LDGSTS.E [R238+0x1f600], [R86.64], P3 ;  /* 0x1f60000056ee7fae */ /* 0x0007e60009921844 */
[----:B------:R-:W-:Y:S01]  /*5cc0*/  IMAD.WIDE R102, R247, 0x4, R102 ;  /* 0x00000004f7667825 */ /* 0x000fe200078e0266 */
[----:B------:R1:W-:Y:S03]  /*5cd0*/  LDGSTS.E [R238+0x1fe00], [R94.64], P3 ;  /* 0x1fe000005eee7fae */ /* 0x0003e60009921844 */
[C---:B-----5:R-:W-:Y:S01]  /*5ce0*/  IMAD.WIDE R32, R240.reuse, 0x4, R32 ;  /* 0x00000004f0207825 */ /* 0x060fe200078e0220 */
[----:B------:R-:W0:Y:S03]  /*5cf0*/  LDGDEPBAR ;  /* 0x00000000000079af */ /* 0x000e260000000000 */
[C---:B------:R-:W-:Y:S01]  /*5d00*/  IMAD.WIDE R40, R240.reuse, 0x4, R40 ;  /* 0x00000004f0287825 */ /* 0x040fe200078e0228 */
[----:B------:R-:W-:Y:S03]  /*5d10*/  BAR.SYNC.DEFER_BLOCKING 0x0 ;  /* 0x0000000000007b1d */ /* 0x000fe60000010000 */
[----:B------:R-:W-:-:S04]  /*5d20*/  IMAD.WIDE R48, R240, 0x4, R48 ;  /* 0x00000004f0307825 */ /* 0x000fc800078e0230 */
[----:B------:R-:W-:-:S04]  /*5d30*/  IMAD.WIDE R56, R240, 0x4, R56 ;  /* 0x00000004f0387825 */ /* 0x000fc800078e0238 */
[----:B------:R-:W-:-:S04]  /*5d40*/  IMAD.WIDE R64, R240, 0x4, R64 ;  /* 0x00000004f0407825 */ /* 0x000fc800078e0240 */
[----:B------:R-:W-:-:S04]  /*5d50*/  IMAD.WIDE R72, R240, 0x4, R72 ;  /* 0x00000004f0487825 */ /* 0x000fc800078e0248 */
[----:B------:R-:W-:-:S04]  /*5d60*/  IMAD.WIDE R80, R240, 0x4, R80 ;  /* 0x00000004f0507825 */ /* 0x000fc800078e0250 */
[C---:B------:R-:W-:Y:S01]  /*5d70*/  IMAD.WIDE R88, R240.reuse, 0x4, R88 ;  /* 0x00000004f0587825 */ /* 0x040fe200078e0258 */
[----:B------:R-:W-:Y:S01]  /*5d80*/  @!PT LDS RZ, [RZ] ;  /* 0x00000000fffff984 */ /* 0x000fe20000000800 */
[----:B------:R-:W-:Y:S01]  /*5d90*/  @!PT LDS RZ, [RZ] ;  /* 0x00000000fffff984 */ /* 0x000fe20000000800 */
[----:B------:R-:W-:Y:S01]  /*5da0*/  @!PT LDS RZ, [RZ] ;  /* 0x00000000fffff984 */ /* 0x000fe20000000800 */
[----:B------:R5:W-:Y:S03]  /*5db0*/  LDGSTS.E [R2+0x10000], [R104.64], !P4 ;  /* 0x1000000068027fae */ /* 0x000be6000e121844 */
[----:B------:R-:W-:-:S04]  /*5dc0*/  IMAD.WIDE R34, R240, 0x4, R34 ;  /* 0x00000004f0227825 */ /* 0x000fc800078e0222 */
[----:B------:R-:W-:-:S04]  /*5dd0*/  IMAD.WIDE R42, R240, 0x4, R42 ;  /* 0x00000004f02a7825 */ /* 0x000fc800078e022a */
[C---:B------:R-:W-:Y:S01]  /*5de0*/  IMAD.WIDE R50, R240.reuse, 0x4, R50 ;  /* 0x00000004f0327825 */ /* 0x040fe200078e0232 */
[C---:B-----5:R-:W-:Y:S02]  /*5df0*/  IADD3 R104, R11.reuse, -0x85, RZ ;  /* 0xffffff7b0b687810 */ /* 0x060fe40007ffe0ff */
[C---:B------:R-:W-:Y:S01]  /*5e00*/  IADD3 R105, R11.reuse, -0xb1, RZ ;  /* 0xffffff4f0b697810 */ /* 0x040fe20007ffe0ff */
[----:B------:R-:W-:Y:S01]  /*5e10*/  IMAD.WIDE R58, R240, 0x4, R58 ;  /* 0x00000004f03a7825 */ /* 0x000fe200078e023a */
[----:B------:R-:W-:Y:S02]  /*5e20*/  ISETP.GE.U32.AND P2, PT, R104, 0x7fffff3c, PT ;  /* 0x7fffff3c6800780c */ /* 0x000fe40003f46070 */
[----:B------:R-:W-:Y:S01]  /*5e30*/  IADD3 R104, R11, -0x89, RZ ;  /* 0xffffff770b687810 */ /* 0x000fe20007ffe0ff */
[----:B------:R-:W-:Y:S01]  /*5e40*/  IMAD.WIDE R66, R240, 0x4, R66 ;  /* 0x00000004f0427825 */ /* 0x000fe200078e0242 */
[----:B------:R-:W-:Y:S02]  /*5e50*/  ISETP.GE.U32.AND P5, PT, R105, 0x7fffff10, PT ;  /* 0x7fffff106900780c */ /* 0x000fe40003fa6070 */
[----:B------:R-:W-:Y:S01]  /*5e60*/  ISETP.GE.U32.AND P1, PT, R104, 0x7fffff38, PT ;  /* 0x7fffff386800780c */ /* 0x000fe20003f26070 */
[----:B------:R-:W-:Y:S01]  /*5e70*/  IMAD.WIDE R74, R240, 0x4, R74 ;  /* 0x00000004f04a7825 */ /* 0x000fe200078e024a */
[----:B------:R-:W-:-:S02]  /*5e80*/  IADD3 R104, R11, -0x8d, RZ ;  /* 0xffffff730b687810 */ /* 0x000fc40007ffe0ff */
[C---:B------:R-:W-:Y:S01]  /*5e90*/  IADD3 R105, R11.reuse, -0xb9, RZ ;  /* 0xffffff470b697810 */ /* 0x040fe20007ffe0ff */
[----:B------:R-:W-:Y:S02]  /*5ea0*/  IMAD.WIDE R82, R240, 0x4, R82 ;  /* 0x00000004f0527825 */ /* 0x000fe400078e0252 */
[----:B------:R1:W-:Y:S01]  /*5eb0*/  LDGSTS.E [R2+0x10800], [R106.64], !P2 ;  /* 0x108000006a027fae */ /* 0x0003e2000d121844 */
[----:B------:R-:W-:Y:S01]  /*5ec0*/  ISETP.GE.U32.AND P2, PT, R104, 0x7fffff34, PT ;  /* 0x7fffff346800780c */ /* 0x000fe20003f46070 */
[----:B------:R-:W-:Y:S01]  /*5ed0*/  IMAD.WIDE R90, R240, 0x4, R90 ;  /* 0x00000004f05a7825 */ /* 0x000fe200078e025a */
[----:B------:R-:W-:Y:S02]  /*5ee0*/  IADD3 R104, R11, -0x91, RZ ;  /* 0xffffff6f0b687810 */ /* 0x000fe40007ffe0ff */
[----:B------:R-:W-:Y:S01]  /*5ef0*/  ISETP.GE.U32.AND P4, PT, R105, 0x7fffff08, PT ;  /* 0x7fffff086900780c */ /* 0x000fe20003f86070 */
[----:B------:R1:W-:Y:S01]  /*5f00*/  LDGSTS.E [R2+0x11000], [R108.64], !P1 ;  /* 0x110000006c027fae */ /* 0x0003e2000c921844 */
        /* <DEDUP_REMOVED lines=8> */
[----:B------:R-:W-:-:S03]  /*5f90*/  IADD3 R104, R11, -0x99, RZ ;  /* 0xffffff670b687810 */ /* 0x000fc60007ffe0ff */
[----:B------:R1:W-:Y:S01]  /*5fa0*/  LDGSTS.E [R2+0x12000], [R112.64], !P1 ;  /* 0x1200000070027fae */ /* 0x0003e2000c921844 */
[----:B------:R-:W-:Y:S01]  /*5fb0*/  ISETP.GE.U32.AND P1, PT, R104, 0x7fffff28, PT ;  /* 0x7fffff286800780c */ /* 0x000fe20003f26070 */
[----:B------:R-:W-:Y:S01]  /*5fc0*/  IMAD.WIDE R60, R240, 0x4, R60 ;  /* 0x00000004f03c7825 */ /* 0x000fe200078e023c */
[----:B------:R-:W-:-:S03]  /*5fd0*/  IADD3 R104, R11, -0x9d, RZ ;  /* 0xffffff630b687810 */ /* 0x000fc60007ffe0ff */
        /* <DEDUP_REMOVED lines=18> */
[----:B------:R-:W-:Y:S01]  /*6100*/  IMAD.WIDE R54, R240, 0x4, R54 ;  /* 0x00000004f0367825 */ /* 0x000fe200078e0236 */
[----:B------:R-:W-:Y:S01]  /*6110*/  ISETP.GE.U32.AND P6, PT, R104, 0x7fffff14, PT ;  /* 0x7fffff146800780c */ /* 0x000fe20003fc6070 */
[----:B------:R2:W-:Y:S01]  /*6120*/  LDGSTS.E [R2+0x14800], [R122.64], !P2 ;  /* 0x148000007a027fae */ /* 0x0005e2000d121844 */
[----:B------:R-:W-:Y:S01]  /*6130*/  IADD3 R104, R11, -0xb5, RZ ;  /* 0xffffff4b0b687810 */ /* 0x000fe20007ffe0ff */
[----:B----4-:R-:W-:Y:S01]  /*6140*/  IMAD.WIDE R62, R240, 0x4, R62 ;  /* 0x00000004f03e7825 */ /* 0x010fe200078e023e */
[----:B------:R-:W-:Y:S02]  /*6150*/  ISETP.GE.U32.AND P2, PT, R105, 0x7fffff3f, PT ;  /* 0x7fffff3f6900780c */ /* 0x000fe40003f46070 */
[----:B------:R-:W-:Y:S01]  /*6160*/  ISETP.GE.U32.AND P3, PT, R104, 0x7fffff0c, PT ;  /* 0x7fffff0c6800780c */ /* 0x000fe20003f66070 */
[----:B------:R4:W-:Y:S01]  /*6170*/  LDGSTS.E [R2+0x15000], [R124.64], !P1 ;  /* 0x150000007c027fae */ /* 0x0009e2000c921844 */
[C---:B------:R-:W-:Y:S01]  /*6180*/  IADD3 R104, R11.reuse, -0xbd, RZ ;  /* 0xffffff430b687810 */ /* 0x040fe20007ffe0ff */
[----:B-1----:R-:W-:Y:S01]  /*6190*/  IMAD.WIDE R70, R240, 0x4, R70 ;  /* 0x00000004f0467825 */ /* 0x002fe200078e0246 */
[----:B------:R-:W-:-:S02]  /*61a0*/  IADD3 R105, R11, -0x8e, RZ ;  /* 0xffffff720b697810 */ /* 0x000fc40007ffe0ff */
[----:B------:R-:W-:Y:S01]  /*61b0*/  ISETP.GE.U32.AND P1, PT, R104, 0x7fffff04, PT ;  /* 0x7fffff046800780c */ /* 0x000fe20003f26070 */
[----:B------:R4:W-:Y:S01]  /*61c0*/  LDGSTS.E [R2+0x15800], [R126.64], !P6 ;  /* 0x158000007e027fae */ /* 0x0009e2000f121844 */
[C---:B------:R-:W-:Y:S01]  /*61d0*/  IADD3 R104, R11.reuse, -0x86, RZ ;  /* 0xffffff7a0b687810 */ /* 0x040fe20007ffe0ff */
[----:B--2---:R-:W-:Y:S02]  /*61e0*/  IMAD.WIDE R78, R240, 0x4, R78 ;  /* 0x00000004f04e7825 */ /* 0x004fe400078e024e */
[----:B------:R4:W-:Y:S01]  /*61f0*/  LDGSTS.E [R2+0x16000], [R128.64], !P5 ;  /* 0x1600000080027fae */ /* 0x0009e2000e921844 */
[----:B------:R-:W-:Y:S01]  /*6200*/  ISETP.GE.U32.AND P6, PT, R104, 0x7fffff3b, PT ;  /* 0x7fffff3b6800780c */ /* 0x000fe20003fc6070 */
[C---:B---3--:R-:W-:Y:S01]  /*6210*/  IMAD.WIDE R86, R240.reuse, 0x4, R86 ;  /* 0x00000004f0567825 */ /* 0x048fe200078e0256 */
[----:B------:R-:W-:Y:S01]  /*6220*/  IADD3 R104, R11, -0x8a, RZ ;  /* 0xffffff760b687810 */ /* 0x000fe20007ffe0ff */
[----:B------:R4:W-:Y:S01]  /*6230*/  LDGSTS.E [R2+0x16800], [R130.64], !P3 ;  /* 0x1680000082027fae */ /* 0x0009e2000d921844 */
[----:B------:R-:W-:Y:S01]  /*6240*/  ISETP.GE.U32.AND P3, PT, R105, 0x7fffff33, PT ;  /* 0x7fffff336900780c */ /* 0x000fe20003f66070 */
[----:B------:R-:W-:Y:S01]  /*6250*/  IMAD.WIDE R94, R240, 0x4, R94 ;  /* 0x00000004f05e7825 */ /* 0x000fe200078e025e */
[----:B------:R-:W-:Y:S01]  /*6260*/  ISETP.GE.U32.AND P5, PT, R104, 0x7fffff37, PT ;  /* 0x7fffff376800780c */ /* 0x000fe20003fa6070 */
[----:B------:R4:W-:Y:S01]  /*6270*/  LDGSTS.E [R2+0x17000], [R132.64], !P4 ;  /* 0x1700000084027fae */ /* 0x0009e2000e121844 */
[----:B------:R-:W-:-:S02]  /*6280*/  IADD3 R104, R11, -0x92, RZ ;  /* 0xffffff6e0b687810 */ /* 0x000fc40007ffe0ff */
[C---:B------:R-:W-:Y:S01]  /*6290*/  IADD3 R105, R11.reuse, -0x96, RZ ;  /* 0xffffff6a0b697810 */ /* 0x040fe20007ffe0ff */
[----:B------:R4:W-:Y:S01]  /*62a0*/  LDGSTS.E [R2+0x17800], [R134.64], !P1 ;  /* 0x1780000086027fae */ /* 0x0009e2000c921844 */
[----:B------:R-:W-:Y:S02]  /*62b0*/  ISETP.GE.U32.AND P4, PT, R104, 0x7fffff2f, PT ;  /* 0x7fffff2f6800780c */ /* 0x000fe40003f86070 */
[----:B------:R-:W-:Y:S01]  /*62c0*/  IADD3 R104, R11, -0x9a, RZ ;  /* 0xffffff660b687810 */ /* 0x000fe20007ffe0ff */
[----:B------:R4:W-:Y:S01]  /*62d0*/  LDGSTS.E [R251+0x10200], [R136.64], !P2 ;  /* 0x1020000088fb7fae */ /* 0x0009e2000d121844 */
[----:B------:R-:W-:Y:S02]  /*62e0*/  ISETP.GE.U32.AND P1, PT, R105, 0x7fffff2b, PT ;  /* 0x7fffff2b6900780c */ /* 0x000fe40003f26070 */
        /* <DEDUP_REMOVED lines=12> */
[----:B------:R-:W-:Y:S01]  /*63b0*/  IADD3 R105, R11, -0xaa, RZ ;  /* 0xffffff560b697810 */ /* 0x000fe20007ffe0ff */
[----:B------:R4:W-:Y:S01]  /*63c0*/  LDGSTS.E [R251+0x12a00], [R146.64], !P1 ;  /* 0x12a0000092fb7fae */ /* 0x0009e2000c921844 */
[----:B------:R-:W-:Y:S02]  /*63d0*/  ISETP.GE.U32.AND P1, PT, R104, 0x7fffff13, PT ;  /* 0x7fffff136800780c */ /* 0x000fe40003f26070 */
[----:B------:R-:W-:Y:S01]  /*63e0*/  ISETP.GE.U32.AND P4, PT, R105, 0x7fffff17, PT ;  /* 0x7fffff176900780c */ /* 0x000fe20003f86070 */
[----:B------:R4:W-:Y:S01]  /*63f0*/  LDGSTS.E [R251+0x13200], [R148.64], !P2 ;  /* 0x1320000094fb7fae */ /* 0x0009e2000d121844 */
[C---:B------:R-:W-:Y:S02]  /*6400*/  IADD3 R104, R11.reuse, -0xb2, RZ ;  /* 0xffffff4e0b687810 */ /* 0x040fe40007ffe0ff */
[----:B------:R-:W-:Y:S01]  /*6410*/  IADD3 R105, R11, -0xb6, RZ ;  /* 0xffffff4a0b697810 */ /* 0x000fe20007ffe0ff */
[----:B------:R4:W-:Y:S01]  /*6420*/  LDGSTS.E [R251+0x13a00], [R150.64], !P6 ;  /* 0x13a0000096fb7fae */ /* 0x0009e2000f121844 */
[----:B------:R-:W-:-:S02]  /*6430*/  ISETP.GE.U32.AND P2, PT, R104, 0x7fffff0f, PT ;  /* 0x7fffff0f6800780c */ /* 0x000fc40003f46070 */
        /* <DEDUP_REMOVED lines=9> */
[----:B------:R-:W-:Y:S01]  /*64d0*/  ISETP.GE.U32.AND P3, PT, R105, 0x7fffff03, PT ;  /* 0x7fffff036900780c */ /* 0x000fe20003f66070 */
[----:B------:R4:W-:Y:S01]  /*64e0*/  LDGSTS.E [R251+0x15a00], [R158.64], !P1 ;  /* 0x15a000009efb7fae */ /* 0x0009e2000c921844 */
[C---:B------:R-:W-:Y:S02]  /*64f0*/  IADD3 R104, R11.reuse, -0x87, RZ ;  /* 0xffffff790b687810 */ /* 0x040fe40007ffe0ff */
[C---:B------:R-:W-:Y:S01]  /*6500*/  IADD3 R105, R11.reuse, -0x8b, RZ ;  /* 0xffffff750b697810 */ /* 0x040fe20007ffe0ff */
[----:B------:R4:W-:Y:S01]  /*6510*/  LDGSTS.E [R251+0x16200], [R160.64], !P2 ;  /* 0x16200000a0fb7fae */ /* 0x0009e2000d121844 */
[----:B------:R-:W-:Y:S02]  /*6520*/  ISETP.GE.U32.AND P1, PT, R104, 0x7fffff3a, PT ;  /* 0x7fffff3a6800780c */ /* 0x000fe40003f26070 */
[----:B------:R-:W-:Y:S01]  /*6530*/  IADD3 R104, R11, -0x8f, RZ ;  /* 0xffffff710b687810 */ /* 0x000fe20007ffe0ff */
[----:B------:R4:W-:Y:S01]  /*6540*/  LDGSTS.E [R251+0x16a00], [R162.64], !P6 ;  /* 0x16a00000a2fb7fae */ /* 0x0009e2000f121844 */
[----:B------:R-:W-:-:S02]  /*6550*/  ISETP.GE.U32.AND P2, PT, R105, 0x7fffff36, PT ;  /* 0x7fffff366900780c */ /* 0x000fc40003f46070 */
[----:B------:R-:W-:Y:S01]  /*6560*/  ISETP.GE.U32.AND P6, PT, R104, 0x7fffff32, PT ;  /* 0x7fffff326800780c */ /* 0x000fe20003fc6070 */
[----:B------:R4:W-:Y:S01]  /*6570*/  LDGSTS.E [R251+0x17200], [R164.64], !P5 ;  /* 0x17200000a4fb7fae */ /* 0x0009e2000e921844 */
[C---:B------:R-:W-:Y:S02]  /*6580*/  IADD3 R104, R11.reuse, -0x97, RZ ;  /* 0xffffff690b687810 */ /* 0x040fe40007ffe0ff */
        /* <DEDUP_REMOVED lines=77> */
[----:B------:R-:W-:-:S02]  /*6a60*/  ISETP.GE.AND P4, PT, R249, R232, PT ;  /* 0x000000e8f900720c */ /* 0x000fc40003f86270 */
[C---:B------:R-:W-:Y:S01]  /*6a70*/  IADD3 R104, R11.reuse, -0xbc, RZ ;  /* 0xffffff440b687810 */ /* 0x040fe20007ffe0ff */
[----:B------:R4:W-:Y:S01]  /*6a80*/  LDGSTS.E [R246+0x14e00], [R218.64], !P1 ;  /* 0x14e00000daf67fae */ /* 0x0009e2000c921844 */
[----:B------:R-:W-:Y:S02]  /*6a90*/  ISETP.GT.AND P1, PT, R248, 0xbf, PT ;  /* 0x000000bff800780c */ /* 0x000fe40003f24270 */
[----:B------:R-:W-:Y:S01]  /*6aa0*/  SEL R105, RZ, 0x4, P4 ;  /* 0x00000004ff697807 */ /* 0x000fe20002000000 */
[----:B------:R4:W-:Y:S01]  /*6ab0*/  LDGSTS.E [R246+0x15600], [R220.64], !P2 ;  /* 0x15600000dcf67fae */ /* 0x0009e2000d121844 */
[----:B------:R-:W-:Y:S02]  /*6ac0*/  IADD3 R11, R11, -0xc0, RZ ;  /* 0xffffff400b0b7810 */ /* 0x000fe40007ffe0ff */
[----:B------:R-:W-:Y:S01]  /*6ad0*/  SEL R105, R105, RZ, P1 ;  /* 0x000000ff69697207 */ /* 0x000fe20000800000 */
[----:B------:R4:W-:Y:S01]  /*6ae0*/  LDGSTS.E [R246+0x15e00], [R30.64], !P6 ;  /* 0x15e000001ef67fae */ /* 0x0009e2000f121844 */
[----:B------:R-:W-:-:S02]  /*6af0*/  ISETP.GE.U32.AND P2, PT, R104, 0x7fffff05, PT ;  /* 0x7fffff056800780c */ /* 0x000fc40003f46070 */
[----:B------:R-:W-:Y:S01]  /*6b00*/  ISETP.GE.U32.AND P1, PT, R11, 0x7fffff01, PT ;  /* 0x7fffff010b00780c */ /* 0x000fe20003f26070 */
[----:B------:R4:W-:Y:S01]  /*6b10*/  LDGSTS.E [R246+0x16600], [R96.64], !P5 ;  /* 0x1660000060f67fae */ /* 0x0009e2000e921844 */
[----:B------:R-:W-:-:S03]  /*6b20*/  ISETP.NE.U32.AND P4, PT, R105, RZ, PT ;  /* 0x000000ff6900720c */ /* 0x000fc60003f85070 */
[----:B------:R4:W-:Y:S06]  /*6b30*/  LDGSTS.E [R246+0x16e00], [R98.64], !P3 ;  /* 0x16e0000062f67fae */ /* 0x0009ec000d921844 */
[----:B------:R4:W-:Y:S04]  /*6b40*/  LDGSTS.E [R246+0x17600], [R100.64], !P2 ;  /* 0x1760000064f67fae */ /* 0x0009e8000d121844 */
[----:B------:R4:W-:Y:S04]  /*6b50*/  LDGSTS.E [R246+0x17e00], [R102.64], !P1 ;  /* 0x17e0000066f67fae */ /* 0x0009e8000c921844 */
[----:B------:R-:W0:Y:S04]  /*6b60*/  LDGDEPBAR ;  /* 0x00000000000079af */ /* 0x000e280000000000 */
        /* <DEDUP_REMOVED lines=32> */
[----:B------:R-:W0:Y:S01]  /*6d70*/  LDGDEPBAR ;  /* 0x00000000000079af */ /* 0x000e220000000000 */
[----:B------:R-:W-:Y:S05]  /*6d80*/  @P0 BRA `(.L_x_0) ;  /* 0x0000024000000947 */ /* 0x000fea0003800000 */
[----:B----4-:R-:W-:Y:S01]  /*6d90*/  IMAD.SHL.U32 R2, R236, 0x40, RZ ;  /* 0x00000040ec027824 */ /* 0x010fe200078e00ff */
[----:B------:R-:W-:Y:S01]  /*6da0*/  CS2R R72, SRZ ;  /* 0x0000000000487805 */ /* 0x000fe2000001ff00 */
[----:B------:R-:W-:Y:S01]  /*6db0*/  CS2R R74, SRZ ;  /* 0x00000000004a7805 */ /* 0x000fe2000001ff00 */
[----:B------:R-:W-:Y:S01]  /*6dc0*/  CS2R R88, SRZ ;  /* 0x0000000000587805 */ /* 0x000fe2000001ff00 */
[----:B------:R-:W-:Y:S01]  /*6dd0*/  CS2R R90, SRZ ;  /* 0x00000000005a7805 */ /* 0x000fe2000001ff00 */
[----:B------:R-:W-:Y:S01]  /*6de0*/  LOP3.LUT R2, R2, 0x800, RZ, 0xc0, !PT ;  /* 0x0000080002027812 */ /* 0x000fe200078ec0ff */
[----:B------:R-:W-:Y:S01]  /*6df0*/  CS2R R44, SRZ ;  /* 0x00000000002c7805 */ /* 0x000fe2000001ff00 */
[----:B------:R-:W-:Y:S01]  /*6e00*/  CS2R R46, SRZ ;  /* 0x00000000002e7805 */ /* 0x000fe2000001ff00 */
[----:B------:R-:W-:Y:S01]  /*6e10*/  CS2R R40, SRZ ;  /* 0x0000000000287805 */ /* 0x000fe2000001ff00 */
[----:B------:R-:W-:Y:S01]  /*6e20*/  CS2R R42, SRZ ;  /* 0x00000000002a7805 */ /* 0x000fe2000001ff00 */
[----:B------:R1:W-:Y:S01]  /*6e30*/  STL [R1+0xec], R2 ;  /* 0x0000ec0201007387 */ /* 0x0003e20000100800 */
[----:B------:R-:W-:Y:S01]  /*6e40*/  CS2R R76, SRZ ;  /* 0x00000000004c7805 */ /* 0x000fe2000001ff00 */
        /* <DEDUP_REMOVED lines=23> */
[----:B------:R-:W-:Y:S05]  /*6fc0*/  BRA `(.L_x_1) ;  /* 0x00005e3000007947 */ /* 0x000fea0003800000 */
.L_x_0:
[----:B------:R-:W-:Y:S01]  /*6fd0*/  SHF.R.S32.HI R247, RZ, 0x1f, R7 ;  /* 0x0000001ffff77819 */ /* 0x000fe20000011407 */
[----:B----4-:R-:W-:Y:S01]  /*6fe0*/  IMAD R132, R231, 0x37, RZ ;  /* 0x00000037e7847824 */ /* 0x010fe200078e02ff */
[----:B------:R-:W-:Y:S01]  /*6ff0*/  IADD3 R120, P4, R7, R4, RZ ;  /* 0x0000000407787210 */ /* 0x000fe20007f9e0ff */
[----:B------:R-:W-:Y:S01]  /*7000*/  IMAD R133, R231, 0x38, RZ ;  /* 0x00000038e7857824 */ /* 0x000fe200078e02ff */
[----:B------:R-:W-:Y:S01]  /*7010*/  IADD3 R109, P3, R7, R5, RZ ;  /* 0x00000005076d7210 */ /* 0x000fe20007f7e0ff */
[----:B------:R-:W-:Y:S01]  /*7020*/  IMAD R124, R231, 0x36, RZ ;  /* 0x00000036e77c7824 */ /* 0x000fe200078e02ff */
[----:B------:R-:W-:Y:S01]  /*7030*/  IADD3 R106, P2, R7, R6, RZ ;  /* 0x00000006076a7210 */ /* 0x000fe20007f5e0ff */
[----:B------:R-:W-:Y:S01]  /*7040*/  IMAD R135, R231, 0x32, RZ ;  /* 0x00000032e7877824 */ /* 0x000fe200078e02ff */
[----:B------:R-:W-:Y:S01]  /*7050*/  IADD3 R103, P1, R7, R29, RZ ;  /* 0x0000001d07677210 */ /* 0x000fe20007f3e0ff */
[C---:B------:R-:W-:Y:S01]  /*7060*/  IMAD R125, R231.reuse, 0x35, RZ ;  /* 0x00000035e77d7824 */ /* 0x040fe200078e02ff */
[-C--:B------:R-:W-:Y:S01]  /*7070*/  LEA.HI.X.SX32 R123, R4, R247.reuse, 0x1, P4 ;  /* 0x000000f7047b7211 */ /* 0x080fe200020f0eff */
[----:B------:R-:W-:Y:S01]  /*7080*/  IMAD R126, R231, 0x34, RZ ;  /* 0x00000034e77e7824 */ /* 0x000fe200078e02ff */
[-C--:B------:R-:W-:Y:S01]  /*7090*/  LEA.HI.X.SX32 R122, R5, R247.reuse, 0x1, P3 ;  /* 0x000000f7057a7211 */ /* 0x080fe200018f0eff */
[C---:B------:R-:W-:Y:S01]  /*70a0*/  IMAD R127, R231.reuse, 0x33, RZ ;  /* 0x00000033e77f7824 */ /* 0x040fe200078e02ff */
[----:B------:R-:W-:Y:S01]  /*70b0*/  LEA.HI.X.SX32 R121, R6, R247, 0x1, P2 ;  /* 0x000000f706797211 */ /* 0x000fe200010f0eff */
[----:B------:R-:W-:Y:S01]  /*70c0*/  IMAD R134, R231, 0x31, RZ ;  /* 0x00000031e7867824 */ /* 0x000fe200078e02ff */
[----:B------:R-:W-:Y:S01]  /*70d0*/  IADD3 R100, P0, R7, R28, RZ ;  /* 0x0000001c07647210 */ /* 0x000fe20007f1e0ff */
[----:B------:R-:W-:Y:S01]  /*70e0*/  IMAD R139, R231, 0xa, RZ ;  /* 0x0000000ae78b7824 */ /* 0x000fe200078e02ff */
[----:B------:R-:W-:Y:S01]  /*70f0*/  IADD3 R85, P6, R7, R27, RZ ;  /* 0x0000001b07557210 */ /* 0x000fe20007fde0ff */
[----:B------:R-:W-:Y:S01]  /*7100*/  IMAD R137, R231, 0x9, RZ ;  /* 0x00000009e7897824 */ /* 0x000fe200078e02ff */
[----:B------:R-:W-:Y:S01]  /*7110*/  IADD3 R70, P5, R7, R26, RZ ;  /* 0x0000001a07467210 */ /* 0x000fe20007fbe0ff */
[----:B------:R-:W-:Y:S01]  /*7120*/  IMAD.SHL.U32 R131, R231, 0x2, RZ ;  /* 0x00000002e7837824 */ /* 0x000fe200078e00ff */
[C---:B------:R-:W-:Y:S01]  /*7130*/  IADD3 R68, P4, R7.reuse, R25, RZ ;  /* 0x0000001907447210 */ /* 0x040fe20007f9e0ff */
[----:B------:R-:W-:Y:S01]  /*7140*/  IMAD.MOV.U32 R118, RZ, RZ, c[0x0][0x18c] ;  /* 0x00006300ff767624 */ /* 0x000fe200078e00ff */
[C---:B------:R-:W-:Y:S01]  /*7150*/  IADD3 R66, P3, R7.reuse, R24, RZ ;  /* 0x0000001807427210 */ /* 0x040fe20007f7e0ff */
[----:B------:R-:W-:Y:S01]  /*7160*/  IMAD.MOV.U32 R32, RZ, RZ, 0x3f ;  /* 0x0000003fff207424 */ /* 0x000fe200078e00ff */
[----:B------:R-:W-:Y:S01]  /*7170*/  IADD3 R64, P2, R7, R23, RZ ;  /* 0x0000001707407210 */ /* 0x000fe20007f5e0ff */
[----:B------:R-:W-:Y:S01]  /*7180*/  IMAD.SHL.U32 R118, R118, 0x40, RZ ;  /* 0x0000004076767824 */ /* 0x000fe200078e00ff */
[-C--:B------:R-:W-:Y:S01]  /*7190*/  LEA.HI.X.SX32 R111, R29, R247.reuse, 0x1, P1 ;  /* 0x000000f71d6f7211 */ /* 0x080fe200008f0eff */
[----:B------:R-:W-:Y:S01]  /*71a0*/  IMAD.MOV.U32 R119, RZ, RZ, c[0x0][0x188] ;  /* 0x00006200ff777624 */ /* 0x000fe200078e00ff */
[----:B------:R-:W-:Y:S01]  /*71b0*/  IADD3 R62, P1, R7, R22, RZ ;  /* 0x00000016073e7210 */ /* 0x000fe20007f3e0ff */
[----:B------:R-:W-:Y:S01]  /*71c0*/  IMAD.MOV.U32 R36, RZ, RZ, 0xc ;  /* 0x0000000cff247424 */ /* 0x000fe200078e00ff */
[-C--:B------:R-:W-:Y:S01]  /*71d0*/  LEA.HI.X.SX32 R110, R28, R247.reuse, 0x1, P0 ;  /* 0x000000f71c6e7211 */ /* 0x080fe200000f0eff */
[----:B------:R-:W-:Y:S01]  /*71e0*/  IMAD.SHL.U32 R119, R119, 0x40, RZ ;  /* 0x0000004077777824 */ /* 0x000fe200078e00ff */
[-C--:B------:R-:W-:Y:S01]  /*71f0*/  LEA.HI.X.SX32 R108, R27, R247.reuse, 0x1, P6 ;  /* 0x000000f71b6c7211 */ /* 0x080fe200030f0eff */
[----:B------:R-:W-:Y:S01]  /*7200*/  CS2R R72, SRZ ;  /* 0x0000000000487805 */ /* 0x000fe2000001ff00 */
[-C--:B------:R-:W-:Y:S01]  /*7210*/  LEA.HI.X.SX32 R107, R26, R247.reuse, 0x1, P5 ;  /* 0x000000f71a6b7211 */ /* 0x080fe200028f0eff */
[----:B------:R-:W-:Y:S01]  /*7220*/  CS2R R74, SRZ ;  /* 0x00000000004a7805 */ /* 0x000fe2000001ff00 */
[-C--:B------:R-:W-:Y:S01]  /*7230*/  LEA.HI.X.SX32 R105, R25, R247.reuse, 0x1, P4 ;  /* 0x000000f719697211 */ /* 0x080fe200020f0eff */
[----:B------:R-:W-:Y:S01]  /*7240*/  CS2R R88, SRZ ;  /* 0x0000000000587805 */ /* 0x000fe2000001ff00 */
[-C--:B------:R-:W-:Y:S01]  /*7250*/  LEA.HI.X.SX32 R104, R24, R247.reuse, 0x1, P3 ;  /* 0x000000f718687211 */ /* 0x080fe200018f0eff */
[----:B------:R-:W-:Y:S01]  /*7260*/  CS2R R90, SRZ ;  /* 0x00000000005a7805 */ /* 0x000fe2000001ff00 */
[----:B------:R-:W-:Y:S01]  /*7270*/  LEA.HI.X.SX32 R102, R23, R247, 0x1, P2 ;  /* 0x000000f717667211 */ /* 0x000fe200010f0eff */
[----:B------:R-:W-:Y:S01]  /*7280*/  CS2R R44, SRZ ;  /* 0x00000000002c7805 */ /* 0x000fe2000001ff00 */
[C---:B------:R-:W-:Y:S01]  /*7290*/  IADD3 R60, P0, R7.reuse, R21, RZ ;  /* 0x00000015073c7210 */ /* 0x040fe20007f1e0ff */
        /* <DEDUP_REMOVED lines=11> */
[----:B------:R-:W-:Y:S01]  /*7350*/  LEA.HI.X.SX32 R101, R22, R247, 0x1, P1 ;  /* 0x000000f716657211 */ /* 0x000fe200008f0eff */
[----:B------:R-:W-:Y:S01]  /*7360*/  CS2R R94, SRZ ;  /* 0x00000000005e7805 */ /* 0x000fe2000001ff00 */
[----:B------:R-:W-:Y:S01]  /*7370*/  IADD3 R35, P1, R7, R15, RZ ;  /* 0x0000000f07237210 */ /* 0x000fe20007f3e0ff */
[----:B------:R-:W-:Y:S01]  /*7380*/  CS2R R112, SRZ ;  /* 0x0000000000707805 */ /* 0x000fe2000001ff00 */
        /* <DEDUP_REMOVED lines=14> */
[----:B------:R-:W-:-:S02]  /*7470*/  IADD3 R30, P6, R7, R13, RZ ;  /* 0x0000000d071e7210 */ /* 0x000fc40007fde0ff */
[C---:B------:R-:W-:Y:S02]  /*7480*/  IADD3 R29, P5, R7.reuse, R12, RZ ;  /* 0x0000000c071d7210 */ /* 0x040fe40007fbe0ff */
[C---:B------:R-:W-:Y:S02]  /*7490*/  IADD3 R27, P4, R7.reuse, R10, RZ ;  /* 0x0000000a071b7210 */ /* 0x040fe40007f9e0ff */
[C---:B------:R-:W-:Y:S02]  /*74a0*/  IADD3 R24, P3, R7.reuse, R9, RZ ;  /* 0x0000000907187210 */ /* 0x040fe40007f7e0ff */
[----:B------:R-:W-:Y:S02]  /*74b0*/  IADD3 R22, P2, R7, R222, RZ ;  /* 0x000000de07167210 */ /* 0x000fe40007f5e0ff */
[----:B------:R-:W-:Y:S02]  /*74c0*/  LEA.HI.X.SX32 R65, R15, R247, 0x1, P1 ;  /* 0x000000f70f417211 */ /* 0x000fe400008f0eff */
[----:B------:R-:W-:-:S02]  /*74d0*/  IADD3 R20, P1, R7, R223, RZ ;  /* 0x000000df07147210 */ /* 0x000fc40007f3e0ff */
[-C--:B------:R-:W-:Y:S02]  /*74e0*/  LEA.HI.X.SX32 R63, R14, R247.reuse, 0x1, P0 ;  /* 0x000000f70e3f7211 */ /* 0x080fe400000f0eff */
[-C--:B------:R-:W-:Y:S02]  /*74f0*/  LEA.HI.X.SX32 R61, R13, R247.reuse, 0x1, P6 ;  /* 0x000000f70d3d7211 */ /* 0x080fe400030f0eff */
[-C--:B------:R-:W-:Y:S01]  /*7500*/  LEA.HI.X.SX32 R59, R12, R247.reuse, 0x1, P5 ;  /* 0x000000f70c3b7211 */ /* 0x080fe200028f0eff */
[-C--:B------:R-:W-:Y:S01]  /*7510*/  IMAD.WIDE.U32 R12, R118, R36.reuse, c[0x0][0x168] ;  /* 0x00005a00760c7625 */ /* 0x080fe200078e0024 */
[-C--:B------:R-:W-:Y:S02]  /*7520*/  LEA.HI.X.SX32 R57, R10, R247.reuse, 0x1, P4 ;  /* 0x000000f70a397211 */ /* 0x080fe400020f0eff */
[-C--:B------:R-:W-:Y:S01]  /*7530*/  LEA.HI.X.SX32 R55, R9, R247.reuse, 0x1, P3 ;  /* 0x000000f709377211 */ /* 0x080fe200018f0eff */
[----:B------:R-:W-:Y:S01]  /*7540*/  IMAD.WIDE.U32 R36, R119, R36, c[0x0][0x160] ;  /* 0x0000580077247625 */ /* 0x000fe200078e0024 */
[----:B------:R-:W-:-:S02]  /*7550*/  LEA.HI.X.SX32 R53, R222, R247, 0x1, P2 ;  /* 0x000000f7de357211 */ /* 0x000fc400010f0eff */
[C---:B------:R-:W-:Y:S01]  /*7560*/  IADD3 R18, P0, R7.reuse, R224, RZ ;  /* 0x000000e007127210 */ /* 0x040fe20007f1e0ff */
[----:B------:R-:W-:Y:S01]  /*7570*/  IMAD.MOV.U32 R10, RZ, RZ, R36 ;  /* 0x000000ffff0a7224 */ /* 0x000fe200078e0024 */
[C---:B------:R-:W-:Y:S02]  /*7580*/  IADD3 R16, P6, R7.reuse, R225, RZ ;  /* 0x000000e107107210 */ /* 0x040fe40007fde0ff */
[C---:B------:R-:W-:Y:S02]  /*7590*/  IADD3 R14, P5, R7.reuse, R226, RZ ;  /* 0x000000e2070e7210 */ /* 0x040fe40007fbe0ff */
[C---:B------:R-:W-:Y:S02]  /*75a0*/  IADD3 R252, P4, R7.reuse, R227, RZ ;  /* 0x000000e307fc7210 */ /* 0x040fe40007f9e0ff */
[C---:B------:R-:W-:Y:S02]  /*75b0*/  IADD3 R250, P3, R7.reuse, R228, RZ ;  /* 0x000000e407fa7210 */ /* 0x040fe40007f7e0ff */
[----:B------:R-:W-:-:S02]  /*75c0*/  IADD3 R248, P2, R7, R229, RZ ;  /* 0x000000e507f87210 */ /* 0x000fc40007f5e0ff */
[-C--:B------:R-:W-:Y:S02]  /*75d0*/  LEA.HI.X.SX32 R50, R223, R247.reuse, 0x1, P1 ;  /* 0x000000f7df327211 */ /* 0x080fe400008f0eff */
[----:B------:R-:W-:Y:S02]  /*75e0*/  IADD3 R246, P1, R7, R230, RZ ;  /* 0x000000e607f67210 */ /* 0x000fe40007f3e0ff */
[-C--:B------:R-:W-:Y:S02]  /*75f0*/  LEA.HI.X.SX32 R51, R224, R247.reuse, 0x1, P0 ;  /* 0x000000f7e0337211 */ /* 0x080fe400000f0eff */
[-C--:B------:R-:W-:Y:S02]  /*7600*/  LEA.HI.X.SX32 R48, R225, R247.reuse, 0x1, P6 ;  /* 0x000000f7e1307211 */ /* 0x080fe400030f0eff */
[-C--:B------:R-:W-:Y:S02]  /*7610*/  LEA.HI.X.SX32 R34, R226, R247.reuse, 0x1, P5 ;  /* 0x000000f7e2227211 */ /* 0x080fe400028f0eff */
[----:B------:R-:W-:-:S02]  /*7620*/  LEA.HI.X.SX32 R31, R227, R247, 0x1, P4 ;  /* 0x000000f7e31f7211 */ /* 0x000fc400020f0eff */
[-C--:B------:R-:W-:Y:S02]  /*7630*/  LEA.HI.X.SX32 R251, R228, R247.reuse, 0x1, P3 ;  /* 0x000000f7e4fb7211 */ /* 0x080fe400018f0eff */
[-C--:B------:R-:W-:Y:S02]  /*7640*/  LEA.HI.X.SX32 R249, R229, R247.reuse, 0x1, P2 ;  /* 0x000000f7e5f97211 */ /* 0x080fe400010f0eff */
[----:B------:R-:W-:Y:S02]  /*7650*/  LEA.HI.X.SX32 R247, R230, R247, 0x1, P1 ;  /* 0x000000f7e6f77211 */ /* 0x000fe400008f0eff */
[----:B------:R-:W-:Y:S02]  /*7660*/  SHF.R.S32.HI R4, RZ, 0x1f, R8 ;  /* 0x0000001fff047819 */ /* 0x000fe40000011408 */
[C---:B------:R-:W-:Y:S02]  /*7670*/  IADD3 R242, P1, R8.reuse, R243, RZ ;  /* 0x000000f308f27210 */ /* 0x040fe40007f3e0ff */
[----:B------:R-:W-:-:S02]  /*7680*/  IADD3 R244, P0, R8, R245, RZ ;  /* 0x000000f508f47210 */ /* 0x000fc40007f1e0ff */
[----:B------:R-:W-:Y:S02]  /*7690*/  LEA.HI.X.SX32 R243, R243, R4, 0x1, P1 ;  /* 0x00000004f3f37211 */ /* 0x000fe400008f0eff */
[C---:B------:R-:W-:Y:S02]  /*76a0*/  IADD3 R240, P2, R8.reuse, R241, RZ ;  /* 0x000000f108f07210 */ /* 0x040fe40007f5e0ff */
[C---:B------:R-:W-:Y:S02]  /*76b0*/  IADD3 R232, P6, R8.reuse, R233, RZ ;  /* 0x000000e908e87210 */ /* 0x040fe40007fde0ff */
[C---:B------:R-:W-:Y:S02]  /*76c0*/  IADD3 R228, P1, R8.reuse, R132, RZ ;  /* 0x0000008408e47210 */ /* 0x040fe40007f3e0ff */
[C---:B------:R-:W-:Y:S02]  /*76d0*/  IADD3 R238, P3, R8.reuse, R239, RZ ;  /* 0x000000ef08ee7210 */ /* 0x040fe40007f7e0ff */
[----:B------:R-:W-:-:S02]  /*76e0*/  IADD3 R236, P4, R8, R237, RZ ;  /* 0x000000ed08ec7210 */ /* 0x000fc40007f9e0ff */
[----:B------:R-:W-:Y:S02]  /*76f0*/  IADD3 R234, P5, R8, R235, RZ ;  /* 0x000000eb08ea7210 */ /* 0x000fe40007fbe0ff */
[-C--:B------:R-:W-:Y:S02]  /*7700*/  LEA.HI.X.SX32 R245, R245, R4.reuse, 0x1, P0 ;  /* 0x00000004f5f57211 */ /* 0x080fe400000f0eff */
[-C--:B------:R-:W-:Y:S02]  /*7710*/  LEA.HI.X.SX32 R241, R241, R4.reuse, 0x1, P2 ;  /* 0x00000004f1f17211 */ /* 0x080fe400010f0eff */
[-C--:B------:R-:W-:Y:S02]  /*7720*/  LEA.HI.X.SX32 R233, R233, R4.reuse, 0x1, P6 ;  /* 0x00000004e9e97211 */ /* 0x080fe400030f0eff */
[----:B------:R-:W-:Y:S01]  /*7730*/  LEA.HI.X.SX32 R229, R132, R4, 0x1, P1 ;  /* 0x0000000484e57211 */ /* 0x000fe200008f0eff */
[----:B------:R-:W-:Y:S01]  /*7740*/  IMAD R132, R231, 0x2f, RZ ;  /* 0x0000002fe7847824 */ /* 0x000fe200078e02ff */
[----:B------:R-:W-:-:S02]  /*7750*/  IADD3 R230, P0, R8, R133, RZ ;  /* 0x0000008508e67210 */ /* 0x000fc40007f1e0ff */
[C---:B------:R-:W-:Y:S02]  /*7760*/  IADD3 R226, P2, R8.reuse, R124, RZ ;  /* 0x0000007c08e27210 */ /* 0x040fe40007f5e0ff */
[C---:B------:R-:W-:Y:S02]  /*7770*/  IADD3 R218, P6, R8.reuse, R135, RZ ;  /* 0x0000008708da7210 */ /* 0x040fe40007fde0ff */
[-C--:B------:R-:W-:Y:S02]  /*7780*/  LEA.HI.X.SX32 R239, R239, R4.reuse, 0x1, P3 ;  /* 0x00000004efef7211 */ /* 0x080fe400018f0eff */
[-C--:B------:R-:W-:Y:S02]  /*7790*/  LEA.HI.X.SX32 R237, R237, R4.reuse, 0x1, P4 ;  /* 0x00000004eded7211 */ /* 0x080fe400020f0eff */
[----:B------:R-:W-:Y:S02]  /*77a0*/  LEA.HI.X.SX32 R235, R235, R4, 0x1, P5 ;  /* 0x00000004ebeb7211 */ /* 0x000fe400028f0eff */
[----:B------:R-:W-:-:S02]  /*77b0*/  IADD3 R224, P3, R8, R125, RZ ;  /* 0x0000007d08e07210 */ /* 0x000fc40007f7e0ff */
[C---:B------:R-:W-:Y:S02]  /*77c0*/  IADD3 R222, P4, R8.reuse, R126, RZ ;  /* 0x0000007e08de7210 */ /* 0x040fe40007f9e0ff */
[----:B------:R-:W-:Y:S02]  /*77d0*/  IADD3 R220, P5, R8, R127, RZ ;  /* 0x0000007f08dc7210 */ /* 0x000fe40007fbe0ff */
[-C--:B------:R-:W-:Y:S01]  /*77e0*/  LEA.HI.X.SX32 R6, R133, R4.reuse, 0x1, P0 ;  /* 0x0000000485067211 */ /* 0x080fe200000f0eff */
[C---:B------:R-:W-:Y:S01]  /*77f0*/  IMAD R133, R231.reuse, 0x30, RZ ;  /* 0x00000030e7857824 */ /* 0x040fe200078e02ff */
[-C--:B------:R-:W-:Y:S01]  /*7800*/  LEA.HI.X.SX32 R227, R124, R4.reuse, 0x1, P2 ;  /* 0x000000047ce37211 */ /* 0x080fe200010f0eff */
[----:B------:R-:W-:Y:S01]  /*7810*/  IMAD R124, R231, 0x2e, RZ ;  /* 0x0000002ee77c7824 */ /* 0x000fe200078e02ff */
[----:B------:R-:W-:Y:S01]  /*7820*/  LEA.HI.X.SX32 R219, R135, R4, 0x1, P6 ;  /* 0x0000000487db7211 */ /* 0x000fe200030f0eff */
[----:B------:R-:W-:Y:S01]  /*7830*/  IMAD R135, R231, 0x2a, RZ ;  /* 0x0000002ae7877824 */ /* 0x000fe200078e02ff */
[----:B------:R-:W-:-:S02]  /*7840*/  IADD3 R216, P0, R8, R134, RZ ;  /* 0x0000008608d87210 */ /* 0x000fc40007f1e0ff */
[----:B------:R-:W-:Y:S02]  /*7850*/  IADD3 R212, P2, R8, R132, RZ ;  /* 0x0000008408d47210 */ /* 0x000fe40007f5e0ff */
[-C--:B------:R-:W-:Y:S01]  /*7860*/  LEA.HI.X.SX32 R225, R125, R4.reuse, 0x1, P3 ;  /* 0x000000047de17211 */ /* 0x080fe200018f0eff */
[C---:B------:R-:W-:Y:S01]  /*7870*/  IMAD R125, R231.reuse, 0x2d, RZ ;  /* 0x0000002de77d7824 */ /* 0x040fe200078e02ff */
[-C--:B------:R-:W-:Y:S01]  /*7880*/  LEA.HI.X.SX32 R223, R126, R4.reuse, 0x1, P4 ;  /* 0x000000047edf7211 */ /* 0x080fe200020f0eff */
[----:B------:R-:W-:Y:S01]  /*7890*/  IMAD R126, R231, 0x2c, RZ ;  /* 0x0000002ce77e7824 */ /* 0x000fe200078e02ff */
[-C--:B------:R-:W-:Y:S01]  /*78a0*/  LEA.HI.X.SX32 R221, R127, R4.reuse, 0x1, P5 ;  /* 0x000000047fdd7211 */ /* 0x080fe200028f0eff */
[C---:B------:R-:W-:Y:S01]  /*78b0*/  IMAD R127, R231.reuse, 0x2b, RZ ;  /* 0x0000002be77f7824 */ /* 0x040fe200078e02ff */
[-C--:B------:R-:W-:Y:S01]  /*78c0*/  LEA.HI.X.SX32 R217, R134, R4.reuse, 0x1, P0 ;  /* 0x0000000486d97211 */ /* 0x080fe200000f0eff */
[C---:B------:R-:W-:Y:S01]  /*78d0*/  IMAD R134, R231.reuse, 0x29, RZ ;  /* 0x00000029e7867824 */ /* 0x040fe200078e02ff */
[----:B------:R-:W-:Y:S01]  /*78e0*/  LEA.HI.X.SX32 R213, R132, R4, 0x1, P2 ;  /* 0x0000000484d57211 */ /* 0x000fe200010f0eff */
[----:B------:R-:W-:Y:S01]  /*78f0*/  IMAD R132, R231, 0x27, RZ ;  /* 0x00000027e7847824 */ /* 0x000fe200078e02ff */
[----:B------:R-:W-:-:S02]  /*7900*/  IADD3 R214, P1, R8, R133, RZ ;  /* 0x0000008508d67210 */ /* 0x000fc40007f3e0ff */
[C---:B------:R-:W-:Y:S02]  /*7910*/  IADD3 R210, P3, R8.reuse, R124, RZ ;  /* 0x0000007c08d27210 */ /* 0x040fe40007f7e0ff */
[C---:B------:R-:W-:Y:S02]  /*7920*/  IADD3 R202, P0, R8.reuse, R135, RZ ;  /* 0x0000008708ca7210 */ /* 0x040fe40007f1e0ff */
[C---:B------:R-:W-:Y:S02]  /*7930*/  IADD3 R208, P4, R8.reuse, R125, RZ ;  /* 0x0000007d08d07210 */ /* 0x040fe40007f9e0ff */
        /* <DEDUP_REMOVED lines=27> */
[C---:B------:R-:W-:Y:S01]  /*7af0*/  IMAD.SHL.U32 R133, R231.reuse, 0x20, RZ ;  /* 0x00000020e7857824 */ /* 0x040fe200078e00ff */
        /* <DEDUP_REMOVED lines=51> */
[----:B------:R-:W-:Y:S01]  /*7e30*/  IMAD.SHL.U32 R135, R231, 0x8, RZ ;  /* 0x00000008e7877824 */ /* 0x000fe200078e00ff */
[----:B------:R-:W-:-:S02]  /*7e40*/  IADD3 R152, P4, R8, R134, RZ ;  /* 0x0000008608987210 */ /* 0x000fc40007f9e0ff */
[----:B------:R-:W-:Y:S02]  /*7e50*/  IADD3 R148, P6, R8, R132, RZ ;  /* 0x0000008408947210 */ /* 0x000fe40007fde0ff */
[-C--:B------:R-:W-:Y:S01]  /*7e60*/  LEA.HI.X.SX32 R161, R125, R4.reuse, 0x1, P0 ;  /* 0x000000047da17211 */ /* 0x080fe200000f0eff */
[C---:B------:R-:W-:Y:S01]  /*7e70*/  IMAD R125, R231.reuse, 0xd, RZ ;  /* 0x0000000de77d7824 */ /* 0x040fe200078e02ff */
[-C--:B------:R-:W-:Y:S01]  /*7e80*/  LEA.HI.X.SX32 R159, R126, R4.reuse, 0x1, P1 ;  /* 0x000000047e9f7211 */ /* 0x080fe200008f0eff */
[----:B------:R-:W-:Y:S01]  /*7e90*/  IMAD R126, R231, 0xc, RZ ;  /* 0x0000000ce77e7824 */ /* 0x000fe200078e02ff */
[-C--:B------:R-:W-:Y:S01]  /*7ea0*/  LEA.HI.X.SX32 R157, R127, R4.reuse, 0x1, P2 ;  /* 0x000000047f9d7211 */ /* 0x080fe200010f0eff */
[----:B------:R-:W-:Y:S01]  /*7eb0*/  IMAD R127, R231, 0xb, RZ ;  /* 0x0000000be77f7824 */ /* 0x000fe200078e02ff */
[-C--:B------:R-:W-:Y:S02]  /*7ec0*/  LEA.HI.X.SX32 R153, R134, R4.reuse, 0x1, P4 ;  /* 0x0000000486997211 */ /* 0x080fe400020f0eff */
[----:B------:R-:W-:-:S02]  /*7ed0*/  LEA.HI.X.SX32 R149, R132, R4, 0x1, P6 ;  /* 0x0000000484957211 */ /* 0x000fc400030f0eff */
[C---:B------:R-:W-:Y:S02]  /*7ee0*/  IADD3 R134, P6, R8.reuse, R135, RZ ;  /* 0x0000008708867210 */ /* 0x040fe40007fde0ff */
[C---:B------:R-:W-:Y:S02]  /*7ef0*/  IADD3 R150, P5, R8.reuse, R133, RZ ;  /* 0x0000008508967210 */ /* 0x040fe40007fbe0ff */
[C---:B------:R-:W-:Y:S02]  /*7f00*/  IADD3 R146, P0, R8.reuse, R124, RZ ;  /* 0x0000007c08927210 */ /* 0x040fe40007f1e0ff */
[C---:B------:R-:W-:Y:S02]  /*7f10*/  IADD3 R144, P1, R8.reuse, R125, RZ ;  /* 0x0000007d08907210 */ /* 0x040fe40007f3e0ff */
[C---:B------:R-:W-:Y:S02]  /*7f20*/  IADD3 R142, P2, R8.reuse, R126, RZ ;  /* 0x0000007e088e7210 */ /* 0x040fe40007f5e0ff */
[----:B------:R-:W-:-:S02]  /*7f30*/  IADD3 R140, P3, R8, R127, RZ ;  /* 0x0000007f088c7210 */ /* 0x000fc40007f7e0ff */
[-C--:B------:R-:W-:Y:S02]  /*7f40*/  LEA.HI.X.SX32 R135, R135, R4.reuse, 0x1, P6 ;  /* 0x0000000487877211 */ /* 0x080fe400030f0eff */
[----:B------:R-:W-:Y:S02]  /*7f50*/  IADD3 R25, P6, R8, c[0x0][0x188], RZ ;  /* 0x0000620008197a10 */ /* 0x000fe40007fde0ff */
[-C--:B------:R-:W-:Y:S01]  /*7f60*/  LEA.HI.X.SX32 R151, R133, R4.reuse, 0x1, P5 ;  /* 0x0000000485977211 */ /* 0x080fe200028f0eff */
[C---:B------:R-:W-:Y:S01]  /*7f70*/  IMAD R133, R231.reuse, 0x7, RZ ;  /* 0x00000007e7857824 */ /* 0x040fe200078e02ff */
[-C--:B------:R-:W-:Y:S01]  /*7f80*/  LEA.HI.X.SX32 R147, R124, R4.reuse, 0x1, P0 ;  /* 0x000000047c937211 */ /* 0x080fe200000f0eff */
[----:B------:R-:W-:Y:S01]  /*7f90*/  IMAD R124, R231, 0x6, RZ ;  /* 0x00000006e77c7824 */ /* 0x000fe200078e02ff */
[-C--:B------:R-:W-:Y:S01]  /*7fa0*/  LEA.HI.X.SX32 R145, R125, R4.reuse, 0x1, P1 ;  /* 0x000000047d917211 */ /* 0x080fe200008f0eff */
[C---:B------:R-:W-:Y:S01]  /*7fb0*/  IMAD R125, R231.reuse, 0x5, RZ ;  /* 0x00000005e77d7824 */ /* 0x040fe200078e02ff */
[-C--:B------:R-:W-:Y:S01]  /*7fc0*/  LEA.HI.X.SX32 R143, R126, R4.reuse, 0x1, P2 ;  /* 0x000000047e8f7211 */ /* 0x080fe200010f0eff */
[----:B------:R-:W-:Y:S01]  /*7fd0*/  IMAD.SHL.U32 R126, R231, 0x4, RZ ;  /* 0x00000004e77e7824 */ /* 0x000fe200078e00ff */
[-C--:B------:R-:W-:Y:S01]  /*7fe0*/  LEA.HI.X.SX32 R141, R127, R4.reuse, 0x1, P3 ;  /* 0x000000047f8d7211 */ /* 0x080fe200018f0eff */
[C---:B------:R-:W-:Y:S01]  /*7ff0*/  IMAD R127, R231.reuse, 0x3, RZ ;  /* 0x00000003e77f7824 */ /* 0x040fe200078e02ff */
[----:B------:R-:W-:-:S02]  /*8000*/  LEA.HI.X.SX32 R129, R231, R4, 0x1, P6 ;  /* 0x00000004e7817211 */ /* 0x000fc400030f0eff */
[C---:B------:R-:W-:Y:S01]  /*8010*/  SHF.L.U64.HI R231, R120.reuse, 0x2, R123 ;  /* 0x0000000278e77819 */ /* 0x040fe2000001027b */
[----:B------:R-:W-:Y:S01]  /*8020*/  IMAD.SHL.U32 R123, R120, 0x4, RZ ;  /* 0x00000004787b7824 */ /* 0x000fe200078e00ff */
[C---:B------:R-:W-:Y:S01]  /*8030*/  SHF.L.U64.HI R120, R109.reuse, 0x2, R122 ;  /* 0x000000026d787819 */ /* 0x040fe2000001027a */
[----:B------:R-:W-:Y:S01]  /*8040*/  IMAD.SHL.U32 R109, R109, 0x4, RZ ;  /* 0x000000046d6d7824 */ /* 0x000fe200078e00ff */
[----:B------:R-:W-:Y:S01]  /*8050*/  SHF.L.U64.HI R121, R106, 0x2, R121 ;  /* 0x000000026a797819 */ /* 0x000fe20000010279 */
[----:B------:R-:W-:Y:S01]  /*8060*/  STL [R1+0xe0], R231 ;  /* 0x0000e0e701007387 */ /* 0x000fe20000100800 */
[C---:B------:R-:W-:Y:S02]  /*8070*/  IADD3 R136, P5, R8.reuse, R137, RZ ;  /* 0x0000008908887210 */ /* 0x040fe40007fbe0ff */
[----:B------:R-:W-:Y:S01]  /*8080*/  IADD3 R138, P4, R8, R139, RZ ;  /* 0x0000008b088a7210 */ /* 0x000fe20007f9e0ff */
[----:B------:R-:W-:Y:S01]  /*8090*/  STL [R1+0xdc], R123 ;  /* 0x0000dc7b01007387 */ /* 0x000fe20000100800 */
[----:B------:R-:W-:-:S02]  /*80a0*/  LEA.HI.X.SX32 R137, R137, R4, 0x1, P5 ;  /* 0x0000000489897211 */ /* 0x000fc400028f0eff */
[C---:B------:R-:W-:Y:S01]  /*80b0*/  IADD3 R23, P5, R8.reuse, R131, RZ ;  /* 0x0000008308177210 */ /* 0x040fe20007fbe0ff */
[----:B------:R1:W-:Y:S01]  /*80c0*/  STL [R1+0xd8], R120 ;  /* 0x0000d87801007387 */ /* 0x0003e20000100800 */
[-C--:B------:R-:W-:Y:S02]  /*80d0*/  LEA.HI.X.SX32 R139, R139, R4.reuse, 0x1, P4 ;  /* 0x000000048b8b7211 */ /* 0x080fe400020f0eff */
[----:B------:R-:W-:Y:S01]  /*80e0*/  LEA.HI.X.SX32 R128, R131, R4, 0x1, P5 ;  /* 0x0000000483807211 */ /* 0x000fe200028f0eff */
[----:B------:R2:W-:Y:S01]  /*80f0*/  STL [R1+0xd4], R109 ;  /* 0x0000d46d01007387 */ /* 0x0005e20000100800 */
[C---:B------:R-:W-:Y:S02]  /*8100*/  IADD3 R132, P0, R8.reuse, R133, RZ ;  /* 0x0000008508847210 */ /* 0x040fe40007f1e0ff */
[C---:B------:R-:W-:Y:S01]  /*8110*/  IADD3 R15, P1, R8.reuse, R124, RZ ;  /* 0x0000007c080f7210 */ /* 0x040fe20007f3e0ff */
[----:B------:R-:W-:Y:S01]  /*8120*/  STL [R1+0xd0], R121 ;  /* 0x0000d07901007387 */ /* 0x000fe20000100800 */
[----:B------:R-:W-:Y:S01]  /*8130*/  IADD3 R17, P2, R8, R125, RZ ;  /* 0x0000007d08117210 */ /* 0x000fe20007f5e0ff */
[----:B-1----:R-:W-:Y:S01]  /*8140*/  IMAD.SHL.U32 R120, R106, 0x4, RZ ;  /* 0x000000046a787824 */ /* 0x002fe200078e00ff */
[----:B------:R-:W-:Y:S01]  /*8150*/  IADD3 R19, P3, R8, R126, RZ ;  /* 0x0000007e08137210 */ /* 0x000fe20007f7e0ff */
[C---:B------:R-:W-:Y:S01]  /*8160*/  IMAD.SHL.U32 R106, R103.reuse, 0x4, RZ ;  /* 0x00000004676a7824 */ /* 0x040fe200078e00ff */
[----:B------:R-:W1:Y:S01]  /*8170*/  S2R R123, SR_TID.X ;  /* 0x00000000007b7919 */ /* 0x000e620000002100 */
[----:B--2---:R-:W-:-:S02]  /*8180*/  SHF.L.U64.HI R109, R103, 0x2, R111 ;  /* 0x00000002676d7819 */ /* 0x004fc4000001026f */
[C---:B------:R-:W-:Y:S01]  /*8190*/  SHF.L.U64.HI R103, R100.reuse, 0x2, R110 ;  /* 0x0000000264677819 */ /* 0x040fe2000001026e */
[----:B------:R-:W-:Y:S01]  /*81a0*/  IMAD.SHL.U32 R100, R100, 0x4, RZ ;  /* 0x0000000464647824 */ /* 0x000fe200078e00ff */
[----:B------:R2:W-:Y:S01]  /*81b0*/  STL [R1+0xcc], R120 ;  /* 0x0000cc7801007387 */ /* 0x0005e20000100800 */
[----:B------:R-:W-:Y:S02]  /*81c0*/  IADD3 R21, P4, R8, R127, RZ ;  /* 0x0000007f08157210 */ /* 0x000fe40007f9e0ff */
[-C--:B------:R-:W-:Y:S01]  /*81d0*/  LEA.HI.X.SX32 R133, R133, R4.reuse, 0x1, P0 ;  /* 0x0000000485857211 */ /* 0x080fe200000f0eff */
[----:B------:R-:W-:Y:S01]  /*81e0*/  STL [R1+0xc8], R109 ;  /* 0x0000c86d01007387 */ /* 0x000fe20000100800 */
[-C--:B------:R-:W-:Y:S02]  /*81f0*/  LEA.HI.X.SX32 R124, R124, R4.reuse, 0x1, P1 ;  /* 0x000000047c7c7211 */ /* 0x080fe400008f0eff */
[-C--:B------:R-:W-:Y:S01]  /*8200*/  LEA.HI.X.SX32 R125, R125, R4.reuse, 0x1, P2 ;  /* 0x000000047d7d7211 */ /* 0x080fe200010f0eff */
[----:B------:R3:W-:Y:S01]  /*8210*/  STL [R1+0xc4], R106 ;  /* 0x0000c46a01007387 */ /* 0x0007e20000100800 */
[-C--:B------:R-:W-:Y:S01]  /*8220*/  LEA.HI.X.SX32 R126, R126, R4.reuse, 0x1, P3 ;  /* 0x000000047e7e7211 */ /* 0x080fe200018f0eff */
[----:B--2---:R-:W-:Y:S01]  /*8230*/  IMAD.MOV.U32 R120, RZ, RZ, c[0x0][0x188] ;  /* 0x00006200ff787624 */ /* 0x004fe200078e00ff */
[----:B------:R-:W-:Y:S01]  /*8240*/  LEA.HI.X.SX32 R127, R127, R4, 0x1, P4 ;  /* 0x000000047f7f7211 */ /* 0x000fe200020f0eff */
[----:B------:R2:W-:Y:S01]  /*8250*/  STL [R1+0xc0], R103 ;  /* 0x0000c06701007387 */ /* 0x0005e20000100800 */
[----:B------:R-:W-:Y:S01]  /*8260*/  SHF.L.U64.HI R8, R8, 0x2, R4 ;  /* 0x0000000208087819 */ /* 0x000fe20000010204 */
[----:B------:R-:W-:Y:S01]  /*8270*/  IMAD.SHL.U32 R120, R120, 0x40, RZ ;  /* 0x0000004078787824 */ /* 0x000fe200078e00ff */
[C---:B------:R-:W-:Y:S01]  /*8280*/  SHF.L.U64.HI R231, R230.reuse, 0x2, R6 ;  /* 0x00000002e6e77819 */ /* 0x040fe20000010206 */
[----:B------:R4:W-:Y:S01]  /*8290*/  STL [R1+0xbc], R100 ;  /* 0x0000bc6401007387 */ /* 0x0009e20000100800 */
[----:B------:R-:W-:Y:S01]  /*82a0*/  SHF.R.S32.HI R130, RZ, 0x1f, R118 ;  /* 0x0000001fff827819 */ /* 0x000fe20000011476 */
[----:B------:R-:W-:Y:S01]  /*82b0*/  IMAD.SHL.U32 R230, R230, 0x4, RZ ;  /* 0x00000004e6e67824 */ /* 0x000fe200078e00ff */
[----:B---3--:R-:W-:Y:S01]  /*82c0*/  SHF.L.U64.HI R106, R85, 0x2, R108 ;  /* 0x00000002556a7819 */ /* 0x008fe2000001026c */
[----:B------:R-:W3:Y:S01]  /*82d0*/  S2R R131, SR_TID.X ;  /* 0x0000000000837919 */ /* 0x000ee20000002100 */
[----:B-1----:R-:W-:Y:S01]  /*82e0*/  LOP3.LUT R123, R123, 0x3, RZ, 0xc0, !PT ;  /* 0x000000037b7b7812 */ /* 0x002fe200078ec0ff */
[----:B--2---:R-:W-:Y:S01]  /*82f0*/  IMAD.SHL.U32 R103, R85, 0x4, RZ ;  /* 0x0000000455677824 */ /* 0x004fe200078e00ff */
[----:B------:R-:W-:Y:S01]  /*8300*/  IADD3 R32, R32, c[0x0][0x180], RZ ;  /* 0x0000600020207a10 */ /* 0x000fe20007ffe0ff */
[C---:B------:R-:W-:Y:S01]  /*8310*/  IMAD.SHL.U32 R85, R70.reuse, 0x4, RZ ;  /* 0x0000000446557824 */ /* 0x040fe200078e00ff */
[----:B------:R-:W-:Y:S01]  /*8320*/  STL [R1+0xb8], R106 ;  /* 0x0000b86a01007387 */ /* 0x000fe20000100800 */
[----:B----4-:R-:W-:Y:S01]  /*8330*/  SHF.L.U64.HI R100, R70, 0x2, R107 ;  /* 0x0000000246647819 */ /* 0x010fe2000001026b */
[----:B------:R-:W-:Y:S01]  /*8340*/  IMAD R7, R130, 0xc, RZ ;  /* 0x0000000c82077824 */ /* 0x000fe200078e02ff */
[C---:B------:R-:W-:Y:S01]  /*8350*/  SHF.L.U64.HI R70, R68.reuse, 0x2, R105 ;  /* 0x0000000244467819 */ /* 0x040fe20000010269 */
[----:B------:R-:W-:Y:S01]  /*8360*/  IMAD.SHL.U32 R68, R68, 0x4, RZ ;  /* 0x0000000444447824 */ /* 0x000fe200078e00ff */
[----:B------:R-:W-:Y:S01]  /*8370*/  STL [R1+0xb4], R103 ;  /* 0x0000b46701007387 */ /* 0x000fe20000100800 */
[----:B------:R-:W-:-:S02]  /*8380*/  SHF.R.S32.HI R26, RZ, 0x1f, R32 ;  /* 0x0000001fff1a7819 */ /* 0x000fc40000011420 */
[----:B------:R-:W-:Y:S01]  /*8390*/  SHF.L.U64.HI R251, R250, 0x2, R251 ;  /* 0x00000002fafb7819 */ /* 0x000fe200000102fb */
[----:B------:R-:W-:Y:S01]  /*83a0*/  STL [R1+0xb0], R100 ;  /* 0x0000b06401007387 */ /* 0x000fe20000100800 */
[----:B------:R-:W-:Y:S01]  /*83b0*/  LEA.HI R26, R26, R32, RZ, 0x6 ;  /* 0x000000201a1a7211 */ /* 0x000fe200078f30ff */
[----:B------:R-:W-:Y:S01]  /*83c0*/  IMAD.SHL.U32 R250, R250, 0x4, RZ ;  /* 0x00000004fafa7824 */ /* 0x000fe200078e00ff */
[C---:B------:R-:W-:Y:S01]  /*83d0*/  SHF.L.U64.HI R249, R248.reuse, 0x2, R249 ;  /* 0x00000002f8f97819 */ /* 0x040fe200000102f9 */
[----:B------:R1:W-:Y:S01]  /*83e0*/  STL [R1+0xac], R85 ;  /* 0x0000ac5501007387 */ /* 0x0003e20000100800 */
[----:B------:R-:W-:Y:S01]  /*83f0*/  SHF.R.S32.HI R26, RZ, 0x6, R26 ;  /* 0x00000006ff1a7819 */ /* 0x000fe2000001141a */
[----:B------:R-:W-:Y:S01]  /*8400*/  IMAD.SHL.U32 R248, R248, 0x4, RZ ;  /* 0x00000004f8f87824 */ /* 0x000fe200078e00ff */
[----:B------:R-:W-:Y:S01]  /*8410*/  SHF.L.U64.HI R247, R246, 0x2, R247 ;  /* 0x00000002f6f77819 */ /* 0x000fe200000102f7 */
[----:B------:R2:W-:Y:S01]  /*8420*/  STL [R1+0xa8], R70 ;  /* 0x0000a84601007387 */ /* 0x0005e20000100800 */
[----:B------:R-:W-:Y:S01]  /*8430*/  SHF.L.U64.HI R245, R244, 0x2, R245 ;  /* 0x00000002f4f57819 */ /* 0x000fe200000102f5 */
[C---:B---3--:R-:W-:Y:S01]  /*8440*/  IMAD.SHL.U32 R28, R131.reuse, 0x2, RZ ;  /* 0x00000002831c7824 */ /* 0x048fe200078e00ff */
[----:B------:R-:W-:Y:S01]  /*8450*/  LOP3.LUT R4, R131, 0x7, RZ, 0xc0, !PT ;  /* 0x0000000783047812 */ /* 0x000fe200078ec0ff */
[----:B------:R3:W-:Y:S01]  /*8460*/  STL [R1+0xa4], R68 ;  /* 0x0000a44401007387 */ /* 0x0007e20000100800 */
[----:B------:R-:W-:Y:S01]  /*8470*/  SHF.R.S32.HI R131, RZ, 0x1f, R119 ;  /* 0x0000001fff837819 */ /* 0x000fe20000011477 */
[----:B------:R-:W-:Y:S01]  /*8480*/  IMAD.SHL.U32 R246, R246, 0x4, RZ ;  /* 0x00000004f6f67824 */ /* 0x000fe200078e00ff */
[----:B-1----:R-:W-:Y:S01]  /*8490*/  SHF.L.U64.HI R85, R66, 0x2, R104 ;  /* 0x0000000242557819 */ /* 0x002fe20000010268 */
[----:B------:R-:W1:Y:S01]  /*84a0*/  S2R R122, SR_TID.X ;  /* 0x00000000007a7919 */ /* 0x000e620000002100 */
[----:B------:R-:W-:Y:S01]  /*84b0*/  IMAD R5, R4, 0x110, RZ ;  /* 0x0000011004057824 */ /* 0x000fe200078e02ff */
[----:B------:R-:W-:Y:S01]  /*84c0*/  SHF.L.U64.HI R243, R242, 0x2, R243 ;  /* 0x00000002f2f37819 */ /* 0x000fe200000102f3 */
[----:B--2---:R-:W-:Y:S01]  /*84d0*/  IMAD.SHL.U32 R70, R66, 0x4, RZ ;  /* 0x0000000442467824 */ /* 0x004fe200078e00ff */
[----:B------:R-:W-:Y:S01]  /*84e0*/  STL [R1+0xa0], R85 ;  /* 0x0000a05501007387 */ /* 0x000fe20000100800 */
[C---:B------:R-:W-:Y:S01]  /*84f0*/  IMAD.SHL.U32 R66, R64.reuse, 0x4, RZ ;  /* 0x0000000440427824 */ /* 0x040fe200078e00ff */
[----:B---3--:R-:W-:Y:S01]  /*8500*/  SHF.L.U64.HI R68, R64, 0x2, R102 ;  /* 0x0000000240447819 */ /* 0x008fe20000010266 */
[----:B------:R-:W-:Y:S01]  /*8510*/  IMAD R9, R131, 0xc, RZ ;  /* 0x0000000c83097824 */ /* 0x000fe200078e02ff */
[C---:B------:R-:W-:Y:S01]  /*8520*/  SHF.L.U64.HI R64, R62.reuse, 0x2, R101 ;  /* 0x000000023e407819 */ /* 0x040fe20000010265 */
[----:B------:R-:W-:Y:S01]  /*8530*/  IMAD.SHL.U32 R62, R62, 0x4, RZ ;  /* 0x000000043e3e7824 */ /* 0x000fe200078e00ff */
[----:B------:R-:W-:Y:S01]  /*8540*/  STL [R1+0x9c], R70 ;  /* 0x00009c4601007387 */ /* 0x000fe20000100800 */
[----:B------:R-:W-:Y:S01]  /*8550*/  LOP3.LUT R28, R5, 0x30, R28, 0x78, !PT ;  /* 0x00000030051c7812 */ /* 0x000fe200078e781c */
[----:B------:R-:W-:Y:S01]  /*8560*/  IMAD.IADD R4, R13, 0x1, R7 ;  /* 0x000000010d047824 */ /* 0x000fe200078e0207 */
[----:B------:R-:W-:Y:S01]  /*8570*/  SHF.L.U64.HI R241, R240, 0x2, R241 ;  /* 0x00000002f0f17819 */ /* 0x000fe200000102f1 */
[----:B------:R-:W-:Y:S01]  /*8580*/  STL [R1+0x98], R68 ;  /* 0x0000984401007387 */ /* 0x000fe20000100800 */
[----:B------:R-:W-:Y:S01]  /*8590*/  IMAD.IADD R9, R37, 0x1, R9 ;  /* 0x0000000125097824 */ /* 0x000fe200078e0209 */
[----:B------:R-:W-:Y:S01]  /*85a0*/  SHF.L.U64.HI R239, R238, 0x2, R239 ;  /* 0x00000002eeef7819 */ /* 0x000fe200000102ef */
[----:B------:R-:W-:Y:S01]  /*85b0*/  IMAD.MOV.U32 R7, RZ, RZ, RZ ;  /* 0x000000ffff077224 */ /* 0x000fe200078e00ff */
[----:B------:R2:W-:Y:S01]  /*85c0*/  STL [R1+0x94], R66 ;  /* 0x0000944201007387 */ /* 0x0005e20000100800 */
[----:B------:R-:W-:Y:S01]  /*85d0*/  SHF.L.U64.HI R237, R236, 0x2, R237 ;  /* 0x00000002eced7819 */ /* 0x000fe200000102ed */
[----:B------:R-:W-:Y:S01]  /*85e0*/  IMAD.MOV.U32 R5, RZ, RZ, 0x2 ;  /* 0x00000002ff057424 */ /* 0x000fe200078e00ff */
[----:B------:R-:W-:Y:S01]  /*85f0*/  SHF.L.U64.HI R235, R234, 0x2, R235 ;  /* 0x00000002eaeb7819 */ /* 0x000fe200000102eb */
[----:B------:R3:W-:Y:S01]  /*8600*/  STL [R1+0x90], R64 ;  /* 0x0000904001007387 */ /* 0x0007e20000100800 */
[----:B------:R-:W-:Y:S01]  /*8610*/  SHF.L.U64.HI R233, R232, 0x2, R233 ;  /* 0x00000002e8e97819 */ /* 0x000fe200000102e9 */
[----:B-1----:R-:W-:Y:S01]  /*8620*/  IMAD.SHL.U32 R122, R122, 0x40, RZ ;  /* 0x000000407a7a7824 */ /* 0x002fe200078e00ff */
[----:B------:R-:W-:Y:S01]  /*8630*/  SHF.L.U64.HI R229, R228, 0x2, R229 ;  /* 0x00000002e4e57819 */ /* 0x000fe200000102e5 */
[----:B------:R1:W-:Y:S01]  /*8640*/  STL [R1+0x8c], R62 ;  /* 0x00008c3e01007387 */ /* 0x0003e20000100800 */
[----:B------:R-:W-:Y:S01]  /*8650*/  SHF.L.U64.HI R227, R226, 0x2, R227 ;  /* 0x00000002e2e37819 */ /* 0x000fe200000102e3 */
[----:B------:R-:W-:Y:S01]  /*8660*/  IMAD.MOV.U32 R13, RZ, RZ, -0x1 ;  /* 0xffffffffff0d7424 */ /* 0x000fe200078e00ff */
[----:B--2---:R-:W-:Y:S01]  /*8670*/  SHF.L.U64.HI R66, R60, 0x2, R87 ;  /* 0x000000023c427819 */ /* 0x004fe20000010257 */
[----:B------:R-:W-:Y:S01]  /*8680*/  CS2R R36, SRZ ;  /* 0x0000000000247805 */ /* 0x000fe2000001ff00 */
[----:B------:R-:W-:Y:S01]  /*8690*/  LOP3.LUT R6, R122, 0x800, RZ, 0xc0, !PT ;  /* 0x000008007a067812 */ /* 0x000fe200078ec0ff */
[----:B---3--:R-:W-:Y:S01]  /*86a0*/  IMAD.SHL.U32 R64, R60, 0x4, RZ ;  /* 0x000000043c407824 */ /* 0x008fe200078e00ff */
[----:B------:R-:W-:Y:S01]  /*86b0*/  SHF.L.U64.HI R225, R224, 0x2, R225 ;  /* 0x00000002e0e17819 */ /* 0x000fe200000102e1 */
[C---:B------:R-:W-:Y:S01]  /*86c0*/  IMAD.SHL.U32 R60, R58.reuse, 0x4, RZ ;  /* 0x000000043a3c7824 */ /* 0x040fe200078e00ff */
[----:B------:R-:W-:Y:S01]  /*86d0*/  STL [R1+0x88], R66 ;  /* 0x0000884201007387 */ /* 0x000fe20000100800 */
[----:B-1----:R-:W-:Y:S01]  /*86e0*/  SHF.L.U64.HI R62, R58, 0x2, R86 ;  /* 0x000000023a3e7819 */ /* 0x002fe20000010256 */
[----:B------:R-:W-:Y:S01]  /*86f0*/  CS2R R118, SRZ ;  /* 0x0000000000767805 */ /* 0x000fe2000001ff00 */
[C---:B------:R-:W-:Y:S01]  /*8700*/  SHF.L.U64.HI R58, R56.reuse, 0x2, R84 ;  /* 0x00000002383a7819 */ /* 0x040fe20000010254 */
[----:B------:R-:W-:Y:S01]  /*8710*/  IMAD.SHL.U32 R56, R56, 0x4, RZ ;  /* 0x0000000438387824 */ /* 0x000fe200078e00ff */
[----:B------:R-:W-:Y:S01]  /*8720*/  STL [R1+0x84], R64 ;  /* 0x0000844001007387 */ /* 0x000fe20000100800 */
[----:B------:R-:W-:Y:S01]  /*8730*/  LOP3.LUT R28, R28, R6, RZ, 0xfc, !PT ;  /* 0x000000061c1c7212 */ /* 0x000fe200078efcff */
[----:B------:R-:W-:Y:S01]  /*8740*/  IMAD.SHL.U32 R244, R244, 0x4, RZ ;  /* 0x00000004f4f47824 */ /* 0x000fe200078e00ff */
[----:B------:R-:W-:Y:S01]  /*8750*/  SHF.L.U64.HI R223, R222, 0x2, R223 ;  /* 0x00000002dedf7819 */ /* 0x000fe200000102df */
[----:B------:R-:W-:Y:S01]  /*8760*/  STL [R1+0x80], R62 ;  /* 0x0000803e01007387 */ /* 0x000fe20000100800 */
[----:B------:R-:W-:Y:S01]  /*8770*/  SHF.L.U64.HI R221, R220, 0x2, R221 ;  /* 0x00000002dcdd7819 */ /* 0x000fe200000102dd */
[----:B------:R-:W-:Y:S01]  /*8780*/  IMAD.SHL.U32 R242, R242, 0x4, RZ ;  /* 0x00000004f2f27824 */ /* 0x000fe200078e00ff */
[----:B------:R-:W-:Y:S01]  /*8790*/  SHF.L.U64.HI R219, R218, 0x2, R219 ;  /* 0x00000002dadb7819 */ /* 0x000fe200000102db */
[----:B------:R1:W-:Y:S01]  /*87a0*/  STL [R1+0x7c], R60 ;  /* 0x00007c3c01007387 */ /* 0x0003e20000100800 */
        /* <DEDUP_REMOVED lines=10> */
[----:B-1----:R-:W-:Y:S01]  /*8850*/  SHF.L.U64.HI R60, R54, 0x2, R71 ;  /* 0x00000002363c7819 */ /* 0x002fe20000010247 */
[----:B------:R-:W-:Y:S01]  /*8860*/  IMAD.SHL.U32 R234, R234, 0x4, RZ ;  /* 0x00000004eaea7824 */ /* 0x000fe200078e00ff */
[----:B------:R-:W-:Y:S01]  /*8870*/  SHF.L.U64.HI R207, R206, 0x2, R207 ;  /* 0x00000002cecf7819 */ /* 0x000fe200000102cf */
[----:B--2---:R-:W-:Y:S01]  /*8880*/  IMAD.SHL.U32 R58, R54, 0x4, RZ ;  /* 0x00000004363a7824 */ /* 0x004fe200078e00ff */
[----:B------:R-:W-:Y:S01]  /*8890*/  SHF.L.U64.HI R205, R204, 0x2, R205 ;  /* 0x00000002cccd7819 */ /* 0x000fe200000102cd */
[C---:B------:R-:W-:Y:S01]  /*88a0*/  IMAD.SHL.U32 R54, R52.reuse, 0x4, RZ ;  /* 0x0000000434367824 */ /* 0x040fe200078e00ff */
[----:B------:R-:W-:Y:S01]  /*88b0*/  STL [R1+0x70], R60 ;  /* 0x0000703c01007387 */ /* 0x000fe20000100800 */
[----:B---3--:R-:W-:Y:S01]  /*88c0*/  SHF.L.U64.HI R56, R52, 0x2, R69 ;  /* 0x0000000234387819 */ /* 0x008fe20000010245 */
[----:B------:R-:W-:Y:S01]  /*88d0*/  IMAD.SHL.U32 R232, R232, 0x4, RZ ;  /* 0x00000004e8e87824 */ /* 0x000fe200078e00ff */
[C---:B------:R-:W-:Y:S01]  /*88e0*/  SHF.L.U64.HI R52, R49.reuse, 0x2, R67 ;  /* 0x0000000231347819 */ /* 0x040fe20000010243 */
[----:B------:R-:W-:Y:S01]  /*88f0*/  IMAD.SHL.U32 R49, R49, 0x4, RZ ;  /* 0x0000000431317824 */ /* 0x000fe200078e00ff */
[----:B------:R-:W-:Y:S01]  /*8900*/  STL [R1+0x6c], R58 ;  /* 0x00006c3a01007387 */ /* 0x000fe20000100800 */
[----:B------:R-:W-:Y:S01]  /*8910*/  SHF.L.U64.HI R203, R202, 0x2, R203 ;  /* 0x00000002cacb7819 */ /* 0x000fe200000102cb */
        /* <DEDUP_REMOVED lines=17> */
[C---:B-1----:R-:W-:Y:S01]  /*8a30*/  SHF.L.U64.HI R54, R35.reuse, 0x2, R65 ;  /* 0x0000000223367819 */ /* 0x042fe20000010241 */
        /* <DEDUP_REMOVED lines=39> */
[----:B------:R-:W-:Y:S01]  /*8cb0*/  STL [R1+0x3c], R33 ;  /* 0x00003c2101007387 */ /* 0x000fe20000100800 */
[----:B------:R-:W-:Y:S01]  /*8cc0*/  IMAD.SHL.U32 R24, R24, 0x4, RZ ;  /* 0x0000000418187824 */ /* 0x000fe200078e00ff */
[----:B------:R-:W-:Y:S01]  /*8cd0*/  SHF.L.U64.HI R159, R158, 0x2, R159 ;  /* 0x000000029e9f7819 */ /* 0x000fe2000001029f */
[----:B------:R-:W-:Y:S01]  /*8ce0*/  IMAD.SHL.U32 R200, R200, 0x4, RZ ;  /* 0x00000004c8c87824 */ /* 0x000fe200078e00ff */
        /* <DEDUP_REMOVED lines=25> */
[----:B------:R1:W-:Y:S01]  /*8e80*/  STL [R1+0x24], R27 ;  /* 0x0000241b01007387 */ /* 0x0003e20000100800 */
[----:B------:R-:W-:Y:S01]  /*8e90*/  IMAD.SHL.U32 R18, R18, 0x4, RZ ;  /* 0x0000000412127824 */ /* 0x000fe200078e00ff */
[----:B------:R-:W-:Y:S01]  /*8ea0*/  SHF.L.U64.HI R139, R138, 0x2, R139 ;  /* 0x000000028a8b7819 */ /* 0x000fe2000001028b */
[----:B------:R-:W-:Y:S01]  /*8eb0*/  IMAD.SHL.U32 R186, R186, 0x4, RZ ;  /* 0x00000004baba7824 */ /* 0x000fe200078e00ff */
[----:B------:R2:W-:Y:S01]  /*8ec0*/  STL [R1+0x20], R24 ;  /* 0x0000201801007387 */ /* 0x0005e20000100800 */
[----:B------:R-:W-:Y:S01]  /*8ed0*/  SHF.L.U64.HI R137, R136, 0x2, R137 ;  /* 0x0000000288897819 */ /* 0x000fe20000010289 */
[----:B------:R-:W-:Y:S01]  /*8ee0*/  IMAD.SHL.U32 R184, R184, 0x4, RZ ;  /* 0x00000004b8b87824 */ /* 0x000fe200078e00ff */
[----:B------:R-:W-:Y:S01]  /*8ef0*/  SHF.L.U64.HI R135, R134, 0x2, R135 ;  /* 0x0000000286877819 */ /* 0x000fe20000010287 */
[----:B------:R3:W-:Y:S01]  /*8f00*/  STL [R1+0x1c], R22 ;  /* 0x00001c1601007387 */ /* 0x0007e20000100800 */
[----:B------:R-:W-:Y:S01]  /*8f10*/  SHF.L.U64.HI R133, R132, 0x2, R133 ;  /* 0x0000000284857819 */ /* 0x000fe20000010285 */
[----:B-1----:R-:W-:Y:S01]  /*8f20*/  IMAD R27, R123, 0x220, RZ ;  /* 0x000002207b1b7824 */ /* 0x002fe200078e02ff */
[----:B------:R-:W-:Y:S01]  /*8f30*/  CS2R R32, SRZ ;  /* 0x0000000000207805 */ /* 0x000fe2000001ff00 */
[----:B------:R-:W-:Y:S01]  /*8f40*/  IMAD.MOV.U32 R123, RZ, RZ, c[0x0][0x18c] ;  /* 0x00006300ff7b7624 */ /* 0x000fe200078e00ff */
[----:B------:R1:W-:Y:S01]  /*8f50*/  STL [R1+0x18], R20 ;  /* 0x0000181401007387 */ /* 0x0003e20000100800 */
[----:B--2---:R-:W-:Y:S01]  /*8f60*/  SHF.L.U64.HI R24, R25, 0x2, R129 ;  /* 0x0000000219187819 */ /* 0x004fe20000010281 */
[----:B------:R-:W-:Y:S01]  /*8f70*/  IMAD.SHL.U32 R182, R182, 0x4, RZ ;  /* 0x00000004b6b67824 */ /* 0x000fe200078e00ff */
[----:B------:R-:W-:Y:S01]  /*8f80*/  CS2R R56, SRZ ;  /* 0x0000000000387805 */ /* 0x000fe2000001ff00 */
[----:B------:R2:W-:Y:S01]  /*8f90*/  STL [R1+0x14], R18 ;  /* 0x0000141201007387 */ /* 0x0005e20000100800 */
[----:B---3--:R-:W-:Y:S01]  /*8fa0*/  SHF.L.U64.HI R22, R16, 0x2, R48 ;  /* 0x0000000210167819 */ /* 0x008fe20000010230 */
[----:B------:R-:W-:Y:S01]  /*8fb0*/  IMAD.SHL.U32 R123, R123, 0x40, RZ ;  /* 0x000000407b7b7824 */ /* 0x000fe200078e00ff */
[----:B------:R-:W-:Y:S01]  /*8fc0*/  CS2R R58, SRZ ;  /* 0x00000000003a7805 */ /* 0x000fe2000001ff00 */
[----:B------:R-:W-:Y:S01]  /*8fd0*/  IMAD.SHL.U32 R180, R180, 0x4, RZ ;  /* 0x00000004b4b47824 */ /* 0x000fe200078e00ff */
[----:B------:R-:W-:Y:S01]  /*8fe0*/  CS2R R48, SRZ ;  /* 0x0000000000307805 */ /* 0x000fe2000001ff00 */
[----:B-1----:R-:W-:Y:S01]  /*8ff0*/  IMAD.SHL.U32 R20, R16, 0x4, RZ ;  /* 0x0000000410147824 */ /* 0x002fe200078e00ff */
[----:B------:R1:W-:Y:S01]  /*9000*/  STL [R1+0x10], R22 ;  /* 0x0000101601007387 */ /* 0x0003e20000100800 */
[----:B------:R-:W-:Y:S01]  /*9010*/  IMAD.SHL.U32 R16, R14, 0x4, RZ ;  /* 0x000000040e107824 */ /* 0x000fe200078e00ff */
[----:B------:R-:W-:Y:S01]  /*9020*/  SHF.L.U64.HI R29, R123, 0x2, R130 ;  /* 0x000000027b1d7819 */ /* 0x000fe20000010282 */
[----:B------:R-:W-:Y:S01]  /*9030*/  IMAD.SHL.U32 R178, R178, 0x4, RZ ;  /* 0x00000004b2b27824 */ /* 0x000fe200078e00ff */
[----:B--2---:R-:W-:Y:S01]  /*9040*/  SHF.L.U64.HI R18, R14, 0x2, R34 ;  /* 0x000000020e127819 */ /* 0x004fe20000010222 */
[----:B------:R2:W-:Y:S01]  /*9050*/  STL [R1+0xc], R20 ;  /* 0x00000c1401007387 */ /* 0x0005e20000100800 */
[C---:B------:R-:W-:Y:S01]  /*9060*/  SHF.L.U64.HI R14, R252.reuse, 0x2, R31 ;  /* 0x00000002fc0e7819 */ /* 0x040fe2000001021f */
[----:B------:R-:W-:Y:S01]  /*9070*/  IMAD.SHL.U32 R252, R252, 0x4, RZ ;  /* 0x00000004fcfc7824 */ /* 0x000fe200078e00ff */
[----:B------:R-:W-:Y:S01]  /*9080*/  SHF.L.U64.HI R29, R120, 0x2, R131 ;  /* 0x00000002781d7819 */ /* 0x000fe20000010283 */
[----:B------:R3:W-:Y:S01]  /*9090*/  STL [R1+0x8], R18 ;  /* 0x0000081201007387 */ /* 0x0007e20000100800 */
[----:B-1----:R-:W-:Y:S01]  /*90a0*/  SHF.L.U64.HI R22, R23, 0x2, R128 ;  /* 0x0000000217167819 */ /* 0x002fe20000010280 */
[----:B------:R-:W-:Y:S01]  /*90b0*/  IMAD.SHL.U32 R176, R176, 0x4, RZ ;  /* 0x00000004b0b07824 */ /* 0x000fe200078e00ff */
[----:B------:R-:W-:Y:S01]  /*90c0*/  CS2R R34, SRZ ;  /* 0x0000000000227805 */ /* 0x000fe2000001ff00 */
[----:B------:R1:W-:Y:S01]  /*90d0*/  STL [R1+0x4], R16 ;  /* 0x0000041001007387 */ /* 0x0003e20000100800 */
[----:B------:R-:W-:Y:S01]  /*90e0*/  IMAD.SHL.U32 R174, R174, 0x4, RZ ;  /* 0x00000004aeae7824 */ /* 0x000fe200078e00ff */
[----:B--2---:R-:W-:Y:S01]  /*90f0*/  SHF.L.U64.HI R20, R21, 0x2, R127 ;  /* 0x0000000215147819 */ /* 0x004fe2000001027f */
[----:B------:R-:W-:Y:S01]  /*9100*/  IMAD.SHL.U32 R172, R172, 0x4, RZ ;  /* 0x00000004acac7824 */ /* 0x000fe200078e00ff */
[----:B------:R-:W2:Y:S01]  /*9110*/  S2R R123, SR_TID.X ;  /* 0x00000000007b7919 */ /* 0x000ea20000002100 */
[----:B------:R-:W-:Y:S01]  /*9120*/  IMAD.SHL.U32 R170, R170, 0x4, RZ ;  /* 0x00000004aaaa7824 */ /* 0x000fe200078e00ff */
[----:B---3--:R-:W-:Y:S01]  /*9130*/  SHF.L.U64.HI R18, R19, 0x2, R126 ;  /* 0x0000000213127819 */ /* 0x008fe2000001027e */
[----:B------:R-:W-:Y:S01]  /*9140*/  IMAD.SHL.U32 R168, R168, 0x4, RZ ;  /* 0x00000004a8a87824 */ /* 0x000fe200078e00ff */
[----:B------:R3:W-:Y:S01]  /*9150*/  STL [R1], R14 ;  /* 0x0000000e01007387 */ /* 0x0007e20000100800 */
[----:B------:R-:W-:Y:S01]  /*9160*/  IMAD.SHL.U32 R166, R166, 0x4, RZ ;  /* 0x00000004a6a67824 */ /* 0x000fe200078e00ff */
[----:B-1----:R-:W-:Y:S01]  /*9170*/  SHF.L.U64.HI R16, R17, 0x2, R125 ;  /* 0x0000000211107819 */ /* 0x002fe2000001027d */
[----:B------:R-:W-:Y:S01]  /*9180*/  IMAD.SHL.U32 R164, R164, 0x4, RZ ;  /* 0x00000004a4a47824 */ /* 0x000fe200078e00ff */
[----:B------:R1:W-:Y:S01]  /*9190*/  STL [R1+0xec], R6 ;  /* 0x0000ec0601007387 */ /* 0x0003e20000100800 */
[----:B------:R-:W-:Y:S01]  /*91a0*/  IMAD.SHL.U32 R162, R162, 0x4, RZ ;  /* 0x00000004a2a27824 */ /* 0x000fe200078e00ff */
[----:B------:R-:W-:Y:S01]  /*91b0*/  CS2R R128, SRZ ;  /* 0x0000000000807805 */ /* 0x000fe2000001ff00 */
[----:B------:R-:W-:Y:S01]  /*91c0*/  IMAD.SHL.U32 R160, R160, 0x4, RZ ;  /* 0x00000004a0a07824 */ /* 0x000fe200078e00ff */
[----:B------:R-:W-:Y:S01]  /*91d0*/  CS2R R130, SRZ ;  /* 0x0000000000827805 */ /* 0x000fe2000001ff00 */
[----:B------:R-:W-:Y:S01]  /*91e0*/  IMAD.SHL.U32 R158, R158, 0x4, RZ ;  /* 0x000000049e9e7824 */ /* 0x000fe200078e00ff */
[----:B---3--:R-:W-:Y:S01]  /*91f0*/  SHF.L.U64.HI R14, R15, 0x2, R124 ;  /* 0x000000020f0e7819 */ /* 0x008fe2000001027c */
[----:B------:R-:W-:Y:S01]  /*9200*/  IMAD.SHL.U32 R156, R156, 0x4, RZ ;  /* 0x000000049c9c7824 */ /* 0x000fe200078e00ff */
[----:B------:R-:W-:Y:S01]  /*9210*/  CS2R R120, SRZ ;  /* 0x0000000000787805 */ /* 0x000fe2000001ff00 */
[----:B------:R-:W-:Y:S01]  /*9220*/  IMAD.SHL.U32 R154, R154, 0x4, RZ ;  /* 0x000000049a9a7824 */ /* 0x000fe200078e00ff */
[----:B-1----:R-:W-:Y:S01]  /*9230*/  LOP3.LUT R6, R28, 0x40, RZ, 0x3c, !PT ;  /* 0x000000401c067812 */ /* 0x002fe200078e3cff */
[----:B------:R-:W-:Y:S01]  /*9240*/  IMAD.SHL.U32 R152, R152, 0x4, RZ ;  /* 0x0000000498987824 */ /* 0x000fe200078e00ff */
[----:B------:R-:W-:Y:S01]  /*9250*/  CS2R R50, SRZ ;  /* 0x0000000000327805 */ /* 0x000fe2000001ff00 */
[----:B------:R-:W-:Y:S01]  /*9260*/  IMAD.SHL.U32 R150, R150, 0x4, RZ ;  /* 0x0000000496967824 */ /* 0x000fe200078e00ff */
[----:B------:R-:W-:Y:S01]  /*9270*/  IADD3 R30, R26, -0x3, RZ ;  /* 0xfffffffd1a1e7810 */ /* 0x000fe20007ffe0ff */
[----:B------:R1:W-:Y:S01]  /*9280*/  STL [R1+0xe4], R6 ;  /* 0x0000e40601007387 */ /* 0x0003e20000100800 */
[----:B--2---:R-:W-:Y:S01]  /*9290*/  LOP3.LUT R27, R27, 0x5c, R123, 0x78, !PT ;  /* 0x0000005c1b1b7812 */ /* 0x004fe200078e787b */
[----:B------:R-:W-:Y:S01]  /*92a0*/  IMAD.SHL.U32 R148, R148, 0x4, RZ ;  /* 0x0000000494947824 */ /* 0x000fe200078e00ff */
[----:B------:R-:W-:Y:S01]  /*92b0*/  CS2R R122, SRZ ;  /* 0x00000000007a7805 */ /* 0x000fe2000001ff00 */
[----:B------:R-:W-:Y:S01]  /*92c0*/  IMAD.SHL.U32 R146, R146, 0x4, RZ ;  /* 0x0000000492927824 */ /* 0x000fe200078e00ff */
[----:B------:R-:W-:Y:S01]  /*92d0*/  LOP3.LUT R29, R27, 0x20, RZ, 0x3c, !PT ;  /* 0x000000201b1d7812 */ /* 0x000fe200078e3cff */
[----:B------:R-:W-:-:S02]  /*92e0*/  IMAD.SHL.U32 R144, R144, 0x4, RZ ;  /* 0x0000000490907824 */ /* 0x000fc400078e00ff */
[----:B------:R-:W-:Y:S02]  /*92f0*/  IMAD.SHL.U32 R142, R142, 0x4, RZ ;  /* 0x000000048e8e7824 */ /* 0x000fe400078e00ff */
[----:B------:R-:W-:Y:S02]  /*9300*/  IMAD.SHL.U32 R140, R140, 0x4, RZ ;  /* 0x000000048c8c7824 */ /* 0x000fe400078e00ff */
[----:B------:R-:W-:Y:S02]  /*9310*/  IMAD.SHL.U32 R138, R138, 0x4, RZ ;  /* 0x000000048a8a7824 */ /* 0x000fe400078e00ff */
[----:B------:R-:W-:Y:S02]  /*9320*/  IMAD.SHL.U32 R136, R136, 0x4, RZ ;  /* 0x0000000488887824 */ /* 0x000fe400078e00ff */
[----:B------:R-:W-:Y:S02]  /*9330*/  IMAD.SHL.U32 R134, R134, 0x4, RZ ;  /* 0x0000000486867824 */ /* 0x000fe400078e00ff */
[----:B------:R-:W-:-:S02]  /*9340*/  IMAD.SHL.U32 R132, R132, 0x4, RZ ;  /* 0x0000000484847824 */ /* 0x000fc400078e00ff */
[----:B------:R-:W-:Y:S02]  /*9350*/  IMAD.SHL.U32 R15, R15, 0x4, RZ ;  /* 0x000000040f0f7824 */ /* 0x000fe400078e00ff */
[----:B------:R-:W-:Y:S02]  /*9360*/  IMAD.SHL.U32 R17, R17, 0x4, RZ ;  /* 0x0000000411117824 */ /* 0x000fe400078e00ff */
[----:B------:R-:W-:Y:S02]  /*9370*/  IMAD.SHL.U32 R19, R19, 0x4, RZ ;  /* 0x0000000413137824 */ /* 0x000fe400078e00ff */
[----:B------:R-:W-:Y:S02]  /*9380*/  IMAD.SHL.U32 R21, R21, 0x4, RZ ;  /* 0x0000000415157824 */ /* 0x000fe400078e00ff */
[----:B------:R-:W-:Y:S02]  /*9390*/  IMAD.SHL.U32 R23, R23, 0x4, RZ ;  /* 0x0000000417177824 */ /* 0x000fe400078e00ff */
[----:B-1----:R-:W-:-:S02]  /*93a0*/  IMAD.SHL.U32 R25, R25, 0x4, RZ ;  /* 0x0000000419197824 */ /* 0x002fc400078e00ff */
.L_x_2:
[----:B--2---:R-:W2:Y:S01]  /*93b0*/  LDL R31, [R1+0xe4] ;  /* 0x0000e400011f7983 */ /* 0x004ea20000100800 */
[----:B------:R-:W-:-:S04]  /*93c0*/  DEPBAR.LE SB0, 0x4 ;  /* 0x000081000000791a */ /* 0x000fc80000000000 */
[----:B------:R-:W-:Y:S02]  /*93d0*/  IADD3 R13, R13, 0x1, RZ ;  /* 0x000000010d0d7810 */ /* 0x000fe40007ffe0ff */
[----:B------:R-:W-:Y:S01]  /*93e0*/  LOP3.LUT R6, R27, 0x20, RZ, 0x3c, !PT ;  /* 0x000000201b067812 */ /* 0x000fe200078e3cff */
[----:B------:R-:W-:Y:S01]  /*93f0*/  BAR.SYNC.DEFER_BLOCKING 0x0 ;  /* 0x0000000000007b1d */ /* 0x000fe20000010000 */
[----:B------:R-:W-:-:S04]  /*9400*/  ISETP.GT.AND P0, PT, R13, 0x2, PT ;  /* 0x000000020d00780c */ /* 0x000fc80003f04270 */
[----:B------:R-:W-:-:S05]  /*9410*/  SEL R13, R13, RZ, !P0 ;  /* 0x000000ff0d0d7207 */ /* 0x000fca0004000000 */
[C---:B------:R-:W-:Y:S02]  /*9420*/  IMAD R30, R13.reuse, 0x8000, R6 ;  /* 0x000080000d1e7824 */ /* 0x040fe400078e0206 */
[C---:B------:R-:W-:Y:S02]  /*9430*/  IMAD R29, R13.reuse, 0x8000, R27 ;  /* 0x000080000d1d7824 */ /* 0x040fe400078e021b */
[----:B------:R-:W-:-:S03]  /*9440*/  IMAD R6, R13, 0x4000, R28 ;  /* 0x000040000d067824 */ /* 0x000fc600078e021c */
[----:B------:R-:W-:Y:S04]  /*9450*/  LDS R108, [R29+0x180] ;  /* 0x000180001d6c7984 */ /* 0x000fe80000000800 */
[----:B------:R-:W-:Y:S04]  /*9460*/  LDS R110, [R29+0x980] ;  /* 0x000980001d6e7984 */ /* 0x000fe80000000800 */
[----:B------:R-:W-:Y:S04]  /*9470*/  LDS R109, [R30+0x180] ;  /* 0x000180001e6d7984 */ /* 0x000fe80000000800 */
[----:B------:R-:W-:Y:S04]  /*9480*/  LDS R111, [R30+0x980] ;  /* 0x000980001e6f7984 */ /* 0x000fe80000000800 */
[----:B------:R-:W1:Y:S04]  /*9490*/  LDSM.16.M88.4 R104, [R6+0x19000] ;  /* 0x019000000668783b */ /* 0x000e680000000200 */
[----:B------:R-:W-:Y:S04]  /*94a0*/  LDS R52, [R29] ;  /* 0x000000001d347984 */ /* 0x000fe80000000800 */
[----:B------:R-:W-:Y:S04]  /*94b0*/  LDS R54, [R29+0x800] ;  /* 0x000800001d367984 */ /* 0x000fe80000000800 */
[----:B------:R-:W-:Y:S04]  /*94c0*/  LDS R53, [R30] ;  /* 0x000000001e357984 */ /* 0x000fe80000000800 */
[----:B------:R-:W-:Y:S04]  /*94d0*/  LDS R55, [R30+0x800] ;  /* 0x000800001e377984 */ /* 0x000fe80000000800 */
[----:B------:R-:W3:Y:S04]  /*94e0*/  LDSM.16.M88.4 R124, [R6+0x1a000] ;  /* 0x01a00000067c783b */ /* 0x000ee80000000200 */
[----:B------:R-:W4:Y:S04]  /*94f0*/  LDSM.16.M88.4 R84, [R6+0x18000] ;  /* 0x018000000654783b */ /* 0x000f280000000200 */
[----:B------:R-:W-:Y:S04]  /*9500*/  LDS R100, [R29+0x100] ;  /* 0x000100001d647984 */ /* 0x000fe80000000800 */
[----:B------:R-:W-:Y:S04]  /*9510*/  LDS R102, [R29+0x900] ;  /* 0x000900001d667984 */ /* 0x000fe80000000800 */
[----:B------:R-:W-:Y:S01]  /*9520*/  LDS R101, [R30+0x100] ;  /* 0x000100001e657984 */ /* 0x000fe20000000800 */
[----:B-1----:R-:W-:Y:S03]  /*9530*/  HMMA.1688.F32.TF32 R60, R108, R104, R120 ;  /* 0x000000686c3c723c */ /* 0x002fe60000081078 */
[----:B------:R-:W1:Y:S04]  /*9540*/  LDS R103, [R30+0x900] ;  /* 0x000900001e677984 */ /* 0x000e680000000800 */
[----:B------:R-:W-:Y:S04]  /*9550*/  LDS R68, [R29+0x80] ;  /* 0x000080001d447984 */ /* 0x000fe80000000800 */
[----:B------:R-:W-:Y:S04]  /*9560*/  LDS R70, [R29+0x880] ;  /* 0x000880001d467984 */ /* 0x000fe80000000800 */
[----:B------:R-:W-:Y:S04]  /*9570*/  LDS R69, [R30+0x80] ;  /* 0x000080001e457984 */ /* 0x000fe80000000800 */
[----:B------:R-:W-:Y:S01]  /*9580*/  LDS R71, [R30+0x880] ;  /* 0x000880001e477984 */ /* 0x000fe20000000800 */
[----:B---3--:R-:W-:Y:S03]  /*9590*/  HMMA.1688.F32.TF32 R120, R52, R124, R44 ;  /* 0x0000007c3478723c */ /* 0x008fe6000008102c */
[----:B------:R-:W3:Y:S05]  /*95a0*/  LDSM.16.M88.4 R44, [R6+0x1b000] ;  /* 0x01b00000062c783b */ /* 0x000eea0000000200 */
[-C--:B----4-:R-:W-:Y:S08]  /*95b0*/  HMMA.1688.F32.TF32 R64, R108, R84.reuse, R128 ;  /* 0x000000546c40723c */ /* 0x090ff00000081080 */
[-C--:B------:R-:W-:Y:S08]  /*95c0*/  HMMA.1688.F32.TF32 R72, R52, R84.reuse, R72 ;  /* 0x000000543448723c */ /* 0x080ff00000081048 */
[C---:B-1----:R-:W-:Y:S08]  /*95d0*/  HMMA.1688.F32.TF32 R80, R100.reuse, R84, R80 ;  /* 0x000000546450723c */ /* 0x042ff00000081050 */
[----:B------:R-:W-:Y:S08]  /*95e0*/  HMMA.1688.F32.TF32 R96, R100, R104, R96 ;  /* 0x000000686460723c */ /* 0x000ff00000081060 */
[-C--:B---3--:R-:W-:Y:S08]  /*95f0*/  HMMA.1688.F32.TF32 R128, R52, R44.reuse, R40 ;  /* 0x0000002c3480723c */ /* 0x088ff00000081028 */
[----:B------:R-:W-:Y:S01]  /*9600*/  HMMA.1688.F32.TF32 R40, R100, R44, R32 ;  /* 0x0000002c6428723c */ /* 0x000fe20000081020 */
[----:B------:R-:W-:Y:S04]  /*9610*/  LDS R32, [R29+0x1000] ;  /* 0x001000001d207984 */ /* 0x000fe80000000800 */
[----:B------:R-:W-:Y:S03]  /*9620*/  LDS R34, [R29+0x1800] ;  /* 0x001800001d227984 */ /* 0x000fe60000000800 */
[C---:B------:R-:W-:Y:S01]  /*9630*/  HMMA.1688.F32.TF32 R76, R68.reuse, R84, R76 ;  /* 0x00000054444c723c */ /* 0x040fe2000008104c */
[----:B------:R-:W-:Y:S04]  /*9640*/  LDS R33, [R30+0x1000] ;  /* 0x001000001e217984 */ /* 0x000fe80000000800 */
[----:B------:R-:W1:Y:S03]  /*9650*/  LDS R35, [R30+0x1800] ;  /* 0x001800001e237984 */ /* 0x000e660000000800 */
[C---:B------:R-:W-:Y:S08]  /*9660*/  HMMA.1688.F32.TF32 R92, R68.reuse, R104, R92 ;  /* 0x00000068445c723c */ /* 0x040ff0000008105c */
[-C--:B------:R-:W-:Y:S08]  /*9670*/  HMMA.1688.F32.TF32 R112, R68, R124.reuse, R112 ;  /* 0x0000007c4470723c */ /* 0x080ff00000081070 */
[----:B------:R-:W-:Y:S01]  /*9680*/  HMMA.1688.F32.TF32 R116, R100, R124, R116 ;  /* 0x0000007c6474723c */ /* 0x000fe20000081074 */
[----:B------:R-:W-:Y:S04]  /*9690*/  LDS R100, [R29+0x1080] ;  /* 0x001080001d647984 */ /* 0x000fe80000000800 */
[----:B------:R-:W-:Y:S03]  /*96a0*/  LDS R102, [R29+0x1880] ;  /* 0x001880001d667984 */ /* 0x000fe60000000800 */
[----:B------:R-:W-:Y:S01]  /*96b0*/  HMMA.1688.F32.TF32 R36, R68, R44, R36 ;  /* 0x0000002c4424723c */ /* 0x000fe20000081024 */
[----:B------:R-:W-:Y:S04]  /*96c0*/  LDS R101, [R30+0x1080] ;  /* 0x001080001e657984 */ /* 0x000fe80000000800 */
[----:B------:R-:W3:Y:S03]  /*96d0*/  LDS R103, [R30+0x1880] ;  /* 0x001880001e677984 */ /* 0x000ee60000000800 */
[----:B------:R-:W-:Y:S01]  /*96e0*/  HMMA.1688.F32.TF32 R88, R52, R104, R88 ;  /* 0x000000683458723c */ /* 0x000fe20000081058 */
[----:B------:R-:W-:Y:S04]  /*96f0*/  LDS R68, [R29+0x1100] ;  /* 0x001100001d447984 */ /* 0x000fe80000000800 */
[----:B------:R-:W-:Y:S04]  /*9700*/  LDS R70, [R29+0x1900] ;  /* 0x001900001d467984 */ /* 0x000fe80000000800 */
[----:B------:R-:W-:Y:S04]  /*9710*/  LDS R69, [R30+0x1100] ;  /* 0x001100001e457984 */ /* 0x000fe80000000800 */
[----:B------:R-:W4:Y:S04]  /*9720*/  LDS R71, [R30+0x1900] ;  /* 0x001900001e477984 */ /* 0x000f280000000800 */
[----:B------:R-:W-:Y:S04]  /*9730*/  LDS R52, [R29+0x1180] ;  /* 0x001180001d347984 */ /* 0x000fe80000000800 */
[----:B------:R-:W-:Y:S04]  /*9740*/  LDS R54, [R29+0x1980] ;  /* 0x001980001d367984 */ /* 0x000fe80000000800 */
[----:B------:R-:W-:Y:S04]  /*9750*/  LDS R53, [R30+0x1180] ;  /* 0x001180001e357984 */ /* 0x000fe80000000800 */
[----:B------:R-:W5:Y:S01]  /*9760*/  LDS R55, [R30+0x1980] ;  /* 0x001980001e377984 */ /* 0x000f620000000800 */
[C---:B------:R-:W-:Y:S08]  /*9770*/  HMMA.1688.F32.TF32 R56, R108.reuse, R124, R56 ;  /* 0x0000007c6c38723c */ /* 0x040ff00000081038 */
[----:B------:R-:W-:Y:S08]  /*9780*/  HMMA.1688.F32.TF32 R48, R108, R44, R48 ;  /* 0x0000002c6c30723c */ /* 0x000ff00000081030 */
[C---:B-1----:R-:W-:Y:S08]  /*9790*/  HMMA.1688.F32.TF32 R72, R32.reuse, R86, R72 ;  /* 0x000000562048723c */ /* 0x042ff00000081048 */
[C---:B------:R-:W-:Y:S08]  /*97a0*/  HMMA.1688.F32.TF32 R88, R32.reuse, R106, R88 ;  /* 0x0000006a2058723c */ /* 0x040ff00000081058 */
[C---:B------:R-:W-:Y:S08]  /*97b0*/  HMMA.1688.F32.TF32 R108, R32.reuse, R126, R120 ;  /* 0x0000007e206c723c */ /* 0x040ff00000081078 */
[----:B------:R-:W-:Y:S08]  /*97c0*/  HMMA.1688.F32.TF32 R32, R32, R46, R128 ;  /* 0x0000002e2020723c */ /* 0x000ff00000081080 */
[C---:B---3--:R-:W-:Y:S08]  /*97d0*/  HMMA.1688.F32.TF32 R76, R100.reuse, R86, R76 ;  /* 0x00000056644c723c */ /* 0x048ff0000008104c */
[----:B------:R-:W-:Y:S01]  /*97e0*/  HMMA.1688.F32.TF32 R92, R100, R106, R92 ;  /* 0x0000006a645c723c */ /* 0x000fe2000008105c */
[----:B--2---:R-:W-:-:S07]  /*97f0*/  IMAD R31, R13, 0x4000, R31 ;  /* 0x000040000d1f7824 */ /* 0x004fce00078e021f */
[C---:B------:R-:W-:Y:S01]  /*9800*/  HMMA.1688.F32.TF32 R112, R100.reuse, R126, R112 ;  /* 0x0000007e6470723c */ /* 0x040fe20000081070 */
[----:B------:R-:W-:Y:S07]  /*9810*/  LDSM.16.M88.4 R120, [R31+0x1b000] ;  /* 0x01b000001f78783b */ /* 0x000fee0000000200 */
[----:B------:R-:W-:Y:S01]  /*9820*/  HMMA.1688.F32.TF32 R36, R100, R46, R36 ;  /* 0x0000002e6424723c */ /* 0x000fe20000081024 */
[----:B------:R-:W-:Y:S07]  /*9830*/  LDSM.16.M88.4 R100, [R31+0x1a000] ;  /* 0x01a000001f64783b */ /* 0x000fee0000000200 */
[C---:B----4-:R-:W-:Y:S08]  /*9840*/  HMMA.1688.F32.TF32 R80, R68.reuse, R86, R80 ;  /* 0x000000564450723c */ /* 0x050ff00000081050 */
[C---:B------:R-:W-:Y:S08]  /*9850*/  HMMA.1688.F32.TF32 R96, R68.reuse, R106, R96 ;  /* 0x0000006a4460723c */ /* 0x040ff00000081060 */
[C---:B------:R-:W-:Y:S08]  /*9860*/  HMMA.1688.F32.TF32 R116, R68.reuse, R126, R116 ;  /* 0x0000007e4474723c */ /* 0x040ff00000081074 */
[----:B------:R-:W-:Y:S01]  /*9870*/  HMMA.1688.F32.TF32 R40, R68, R46, R40 ;  /* 0x0000002e4428723c */ /* 0x000fe20000081028 */
[----:B------:R-:W-:Y:S07]  /*9880*/  LDSM.16.M88.4 R68, [R31+0x19000] ;  /* 0x019000001f44783b */ /* 0x000fee0000000200 */
[C---:B-----5:R-:W-:Y:S01]  /*9890*/  HMMA.1688.F32.TF32 R84, R52.reuse, R86, R64 ;  /* 0x000000563454723c */ /* 0x060fe20000081040 */
[----:B------:R-:W-:Y:S07]  /*98a0*/  LDSM.16.M88.4 R64, [R31+0x18000] ;  /* 0x018000001f40783b */ /* 0x000fee0000000200 */
[C---:B------:R-:W-:Y:S01]  /*98b0*/  HMMA.1688.F32.TF32 R104, R52.reuse, R106, R60 ;  /* 0x0000006a3468723c */ /* 0x040fe2000008103c */
[----:B------:R-:W-:Y:S04]  /*98c0*/  LDS R60, [R29+0x2180] ;  /* 0x002180001d3c7984 */ /* 0x000fe80000000800 */
[----:B------:R-:W-:Y:S03]  /*98d0*/  LDS R62, [R29+0x2980] ;  /* 0x002980001d3e7984 */ /* 0x000fe60000000800 */
[C---:B------:R-:W-:Y:S01]  /*98e0*/  HMMA.1688.F32.TF32 R124, R52.reuse, R126, R56 ;  /* 0x0000007e347c723c */ /* 0x040fe20000081038 */
[----:B------:R-:W-:Y:S04]  /*98f0*/  LDS R56, [R29+0x2100] ;  /* 0x002100001d387984 */ /* 0x000fe80000000800 */
[----:B------:R-:W-:Y:S03]  /*9900*/  LDS R58, [R29+0x2900] ;  /* 0x002900001d3a7984 */ /* 0x000fe60000000800 */
[----:B------:R-:W-:Y:S01]  /*9910*/  HMMA.1688.F32.TF32 R44, R52, R46, R48 ;  /* 0x0000002e342c723c */ /* 0x000fe20000081030 */
[----:B------:R-:W-:Y:S04]  /*9920*/  LDS R52, [R29+0x2080] ;  /* 0x002080001d347984 */ /* 0x000fe80000000800 */
[----:B------:R-:W-:Y:S04]  /*9930*/  LDS R54, [R29+0x2880] ;  /* 0x002880001d367984 */ /* 0x000fe80000000800 */
[----:B------:R-:W-:Y:S04]  /*9940*/  LDS R53, [R30+0x2080] ;  /* 0x002080001e357984 */ /* 0x000fe80000000800 */
[----:B------:R-:W1:Y:S04]  /*9950*/  LDS R55, [R30+0x2880] ;  /* 0x002880001e377984 */ /* 0x000e680000000800 */
[----:B------:R-:W-:Y:S04]  /*9960*/  LDS R48, [R29+0x2000] ;  /* 0x002000001d307984 */ /* 0x000fe80000000800 */
[----:B------:R-:W-:Y:S04]  /*9970*/  LDS R50, [R29+0x2800] ;  /* 0x002800001d327984 */ /* 0x000fe80000000800 */
[----:B------:R-:W-:Y:S04]  /*9980*/  LDS R49, [R30+0x2000] ;  /* 0x002000001e317984 */ /* 0x000fe80000000800 */
[----:B------:R-:W2:Y:S04]  /*9990*/  LDS R51, [R30+0x2800] ;  /* 0x002800001e337984 */ /* 0x000ea80000000800 */
[----:B------:R-:W-:Y:S04]  /*99a0*/  LDS R57, [R30+0x2100] ;  /* 0x002100001e397984 */ /* 0x000fe80000000800 */
[----:B------:R-:W3:Y:S04]  /*99b0*/  LDS R59, [R30+0x2900] ;  /* 0x002900001e3b7984 */ /* 0x000ee80000000800 */
[----:B------:R-:W-:Y:S04]  /*99c0*/  LDS R61, [R30+0x2180] ;  /* 0x002180001e3d7984 */ /* 0x000fe80000000800 */
[----:B------:R-:W-:Y:S01]  /*99d0*/  LDS R63, [R30+0x2980] ;  /* 0x002980001e3f7984 */ /* 0x000fe20000000800 */
[C---:B-1----:R-:W-:Y:S08]  /*99e0*/  HMMA.1688.F32.TF32 R76, R52.reuse, R64, R76 ;  /* 0x00000040344c723c */ /* 0x042ff0000008104c */
[C---:B------:R-:W-:Y:S08]  /*99f0*/  HMMA.1688.F32.TF32 R92, R52.reuse, R68, R92 ;  /* 0x00000044345c723c */ /* 0x040ff0000008105c */
[C---:B------:R-:W-:Y:S08]  /*9a00*/  HMMA.1688.F32.TF32 R112, R52.reuse, R100, R112 ;  /* 0x000000643470723c */ /* 0x040ff00000081070 */
[----:B------:R-:W-:Y:S01]  /*9a10*/  HMMA.1688.F32.TF32 R36, R52, R120, R36 ;  /* 0x000000783424723c */ /* 0x000fe20000081024 */
[----:B------:R-:W-:Y:S04]  /*9a20*/  LDS R52, [R29+0x3000] ;  /* 0x003000001d347984 */ /* 0x000fe80000000800 */
[----:B------:R-:W-:Y:S04]  /*9a30*/  LDS R54, [R29+0x3800] ;  /* 0x003800001d367984 */ /* 0x000fe80000000800 */
[----:B------:R-:W-:Y:S04]  /*9a40*/  LDS R53, [R30+0x3000] ;  /* 0x003000001e357984 */ /* 0x000fe80000000800 */
[----:B------:R-:W1:Y:S01]  /*9a50*/  LDS R55, [R30+0x3800] ;  /* 0x003800001e377984 */ /* 0x000e620000000800 */
[C---:B--2---:R-:W-:Y:S08]  /*9a60*/  HMMA.1688.F32.TF32 R72, R48.reuse, R64, R72 ;  /* 0x000000403048723c */ /* 0x044ff00000081048 */
[C---:B------:R-:W-:Y:S08]  /*9a70*/  HMMA.1688.F32.TF32 R88, R48.reuse, R68, R88 ;  /* 0x000000443058723c */ /* 0x040ff00000081058 */
[C---:B------:R-:W-:Y:S08]  /*9a80*/  HMMA.1688.F32.TF32 R108, R48.reuse, R100, R108 ;  /* 0x00000064306c723c */ /* 0x040ff0000008106c */
[----:B------:R-:W-:Y:S01]  /*9a90*/  HMMA.1688.F32.TF32 R128, R48, R120, R32 ;  /* 0x000000783080723c */ /* 0x000fe20000081020 */
[----:B------:R-:W-:Y:S04]  /*9aa0*/  LDS R48, [R29+0x3100] ;  /* 0x003100001d307984 */ /* 0x000fe80000000800 */
[----:B------:R-:W-:Y:S03]  /*9ab0*/  LDS R50, [R29+0x3900] ;  /* 0x003900001d327984 */ /* 0x000fe60000000800 */
[C---:B---3--:R-:W-:Y:S01]  /*9ac0*/  HMMA.1688.F32.TF32 R80, R56.reuse, R64, R80 ;  /* 0x000000403850723c */ /* 0x048fe20000081050 */
[----:B------:R-:W-:Y:S04]  /*9ad0*/  LDS R49, [R30+0x3100] ;  /* 0x003100001e317984 */ /* 0x000fe80000000800 */
[----:B------:R-:W-:Y:S03]  /*9ae0*/  LDS R51, [R30+0x3900] ;  /* 0x003900001e337984 */ /* 0x000fe60000000800 */
        /* <DEDUP_REMOVED lines=9> */
[----:B------:R-:W-:Y:S01]  /*9b80*/  LDS R57, [R30+0x3080] ;  /* 0x003080001e397984 */ /* 0x000fe20000000800 */
[C---:B-1----:R-:W-:Y:S03]  /*9b90*/  HMMA.1688.F32.TF32 R72, R52.reuse, R66, R72 ;  /* 0x000000423448723c */ /* 0x042fe60000081048 */
[----:B------:R-:W1:Y:S05]  /*9ba0*/  LDS R59, [R30+0x3880] ;  /* 0x003880001e3b7984 */ /* 0x000e6a0000000800 */
[C---:B------:R-:W-:Y:S08]  /*9bb0*/  HMMA.1688.F32.TF32 R88, R52.reuse, R70, R88 ;  /* 0x000000463458723c */ /* 0x040ff00000081058 */
[C---:B------:R-:W-:Y:S08]  /*9bc0*/  HMMA.1688.F32.TF32 R108, R52.reuse, R102, R108 ;  /* 0x00000066346c723c */ /* 0x040ff0000008106c */
[----:B------:R-:W-:Y:S01]  /*9bd0*/  HMMA.1688.F32.TF32 R52, R52, R122, R128 ;  /* 0x0000007a3434723c */ /* 0x000fe20000081080 */
[----:B------:R-:W2:Y:S07]  /*9be0*/  LDL R131, [R1+0xe8] ;  /* 0x0000e80001837983 */ /* 0x000eae0000100800 */
[C---:B------:R-:W-:Y:S01]  /*9bf0*/  HMMA.1688.F32.TF32 R84, R60.reuse, R64, R84 ;  /* 0x000000403c54723c */ /* 0x040fe20000081054 */
        /* <DEDUP_REMOVED lines=9> */
[----:B------:R-:W-:Y:S04]  /*9c90*/  LDSM.16.M88.4 R60, [R6+0x1b080] ;  /* 0x01b08000063c783b */ /* 0x000fe80000000200 */
[----:B------:R-:W-:Y:S03]  /*9ca0*/  LDS R120, [R29+0x5000] ;  /* 0x005000001d787984 */ /* 0x000fe60000000800 */
[C---:B-1----:R-:W-:Y:S01]  /*9cb0*/  HMMA.1688.F32.TF32 R76, R56.reuse, R66, R76 ;  /* 0x00000042384c723c */ /* 0x042fe2000008104c */
[----:B------:R-:W-:Y:S07]  /*9cc0*/  LDS R121, [R30+0x5000] ;  /* 0x005000001e797984 */ /* 0x000fee0000000800 */
[C---:B------:R-:W-:Y:S08]  /*9cd0*/  HMMA.1688.F32.TF32 R92, R56.reuse, R70, R92 ;  /* 0x00000046385c723c */ /* 0x040ff0000008105c */
[C---:B------:R-:W-:Y:S08]  /*9ce0*/  HMMA.1688.F32.TF32 R112, R56.reuse, R102, R112 ;  /* 0x000000663870723c */ /* 0x040ff00000081070 */
[----:B------:R-:W-:Y:S01]  /*9cf0*/  HMMA.1688.F32.TF32 R36, R56, R122, R36 ;  /* 0x0000007a3824723c */ /* 0x000fe20000081024 */
[----:B------:R-:W-:Y:S07]  /*9d00*/  LDSM.16.M88.4 R56, [R6+0x18080] ;  /* 0x018080000638783b */ /* 0x000fee0000000200 */
[C---:B------:R-:W-:Y:S08]  /*9d10*/  HMMA.1688.F32.TF32 R80, R48.reuse, R66, R80 ;  /* 0x000000423050723c */ /* 0x040ff00000081050 */
[C---:B------:R-:W-:Y:S08]  /*9d20*/  HMMA.1688.F32.TF32 R96, R48.reuse, R70, R96 ;  /* 0x000000463060723c */ /* 0x040ff00000081060 */
[C---:B------:R-:W-:Y:S08]  /*9d30*/  HMMA.1688.F32.TF32 R116, R48.reuse, R102, R116 ;  /* 0x000000663074723c */ /* 0x040ff00000081074 */
[----:B------:R-:W-:Y:S01]  /*9d40*/  HMMA.1688.F32.TF32 R40, R48, R122, R40 ;  /* 0x0000007a3028723c */ /* 0x000fe20000081028 */
[----:B------:R-:W-:Y:S07]  /*9d50*/  LDSM.16.M88.4 R48, [R6+0x19080] ;  /* 0x019080000630783b */ /* 0x000fee0000000200 */
[C---:B------:R-:W-:Y:S01]  /*9d60*/  HMMA.1688.F32.TF32 R84, R32.reuse, R66, R84 ;  /* 0x000000422054723c */ /* 0x040fe20000081054 */
[----:B------:R-:W-:Y:S04]  /*9d70*/  LDS R66, [R29+0x4880] ;  /* 0x004880001d427984 */ /* 0x000fe80000000800 */
[----:B------:R-:W1:Y:S03]  /*9d80*/  LDS R67, [R30+0x4880] ;  /* 0x004880001e437984 */ /* 0x000e660000000800 */
[C---:B------:R-:W-:Y:S01]  /*9d90*/  HMMA.1688.F32.TF32 R104, R32.reuse, R70, R104 ;  /* 0x000000462068723c */ /* 0x040fe20000081068 */
[----:B------:R-:W-:Y:S04]  /*9da0*/  LDS R70, [R29+0x4800] ;  /* 0x004800001d467984 */ /* 0x000fe80000000800 */
[----:B------:R-:W3:Y:S03]  /*9db0*/  LDS R71, [R30+0x4800] ;  /* 0x004800001e477984 */ /* 0x000ee60000000800 */
[C---:B------:R-:W-:Y:S01]  /*9dc0*/  HMMA.1688.F32.TF32 R124, R32.reuse, R102, R124 ;  /* 0x00000066207c723c */ /* 0x040fe2000008107c */
[----:B------:R-:W-:Y:S04]  /*9dd0*/  LDS R102, [R29+0x5880] ;  /* 0x005880001d667984 */ /* 0x000fe80000000800 */
[----:B------:R-:W-:Y:S03]  /*9de0*/  LDS R103, [R30+0x5880] ;  /* 0x005880001e677984 */ /* 0x000fe60000000800 */
[----:B------:R-:W-:Y:S01]  /*9df0*/  HMMA.1688.F32.TF32 R44, R32, R122, R44 ;  /* 0x0000007a202c723c */ /* 0x000fe2000008102c */
[----:B------:R-:W4:Y:S04]  /*9e00*/  LDSM.16.M88.4 R32, [R6+0x1a080] ;  /* 0x01a080000620783b */ /* 0x000f280000000200 */
[----:B------:R-:W-:Y:S04]  /*9e10*/  LDS R122, [R29+0x5800] ;  /* 0x005800001d7a7984 */ /* 0x000fe80000000800 */
[----:B------:R-:W-:Y:S01]  /*9e20*/  LDS R123, [R30+0x5800] ;  /* 0x005800001e7b7984 */ /* 0x000fe20000000800 */
[-C--:B-1----:R-:W-:Y:S08]  /*9e30*/  HMMA.1688.F32.TF32 R76, R64, R56.reuse, R76 ;  /* 0x00000038404c723c */ /* 0x082ff0000008104c */
[C---:B---3--:R-:W-:Y:S08]  /*9e40*/  HMMA.1688.F32.TF32 R72, R68.reuse, R56, R72 ;  /* 0x000000384448723c */ /* 0x048ff00000081048 */
[C---:B------:R-:W-:Y:S08]  /*9e50*/  HMMA.1688.F32.TF32 R88, R68.reuse, R48, R88 ;  /* 0x000000304458723c */ /* 0x040ff00000081058 */
[C---:B----4-:R-:W-:Y:S08]  /*9e60*/  HMMA.1688.F32.TF32 R108, R68.reuse, R32, R108 ;  /* 0x00000020446c723c */ /* 0x050ff0000008106c */
[----:B------:R-:W-:Y:S01]  /*9e70*/  HMMA.1688.F32.TF32 R52, R68, R60, R52 ;  /* 0x0000003c4434723c */ /* 0x000fe20000081034 */
[----:B------:R-:W-:Y:S04]  /*9e80*/  LDS R68, [R29+0x4100] ;  /* 0x004100001d447984 */ /* 0x000fe80000000800 */
[----:B------:R-:W-:Y:S03]  /*9e90*/  LDS R70, [R29+0x4900] ;  /* 0x004900001d467984 */ /* 0x000fe60000000800 */
[C---:B------:R-:W-:Y:S01]  /*9ea0*/  HMMA.1688.F32.TF32 R92, R64.reuse, R48, R92 ;  /* 0x00000030405c723c */ /* 0x040fe2000008105c */
[----:B------:R-:W-:Y:S04]  /*9eb0*/  LDS R69, [R30+0x4100] ;  /* 0x004100001e457984 */ /* 0x000fe80000000800 */
[----:B------:R-:W1:Y:S03]  /*9ec0*/  LDS R71, [R30+0x4900] ;  /* 0x004900001e477984 */ /* 0x000e660000000800 */
[C---:B------:R-:W-:Y:S08]  /*9ed0*/  HMMA.1688.F32.TF32 R112, R64.reuse, R32, R112 ;  /* 0x000000204070723c */ /* 0x040ff00000081070 */
[----:B------:R-:W-:Y:S01]  /*9ee0*/  HMMA.1688.F32.TF32 R36, R64, R60, R36 ;  /* 0x0000003c4024723c */ /* 0x000fe20000081024 */
[----:B------:R-:W-:Y:S04]  /*9ef0*/  LDS R64, [R29+0x4180] ;  /* 0x004180001d407984 */ /* 0x000fe80000000800 */
[----:B------:R-:W-:Y:S04]  /*9f00*/  LDS R66, [R29+0x4980] ;  /* 0x004980001d427984 */ /* 0x000fe80000000800 */
[----:B------:R-:W-:Y:S04]  /*9f10*/  LDS R65, [R30+0x4180] ;  /* 0x004180001e417984 */ /* 0x000fe80000000800 */
[----:B------:R-:W3:Y:S01]  /*9f20*/  LDS R67, [R30+0x4980] ;  /* 0x004980001e437984 */ /* 0x000ee20000000800 */
[C---:B-1----:R-:W-:Y:S08]  /*9f30*/  HMMA.1688.F32.TF32 R80, R68.reuse, R56, R80 ;  /* 0x000000384450723c */ /* 0x042ff00000081050 */
[C---:B------:R-:W-:Y:S08]  /*9f40*/  HMMA.1688.F32.TF32 R96, R68.reuse, R48, R96 ;  /* 0x000000304460723c */ /* 0x040ff00000081060 */
[C---:B------:R-:W-:Y:S08]  /*9f50*/  HMMA.1688.F32.TF32 R116, R68.reuse, R32, R116 ;  /* 0x000000204474723c */ /* 0x040ff00000081074 */
[----:B------:R-:W-:Y:S01]  /*9f60*/  HMMA.1688.F32.TF32 R40, R68, R60, R40 ;  /* 0x0000003c4428723c */ /* 0x000fe20000081028 */
[----:B------:R-:W-:Y:S04]  /*9f70*/  LDS R68, [R29+0x5100] ;  /* 0x005100001d447984 */ /* 0x000fe80000000800 */
[----:B------:R-:W-:Y:S03]  /*9f80*/  LDS R70, [R29+0x5900] ;  /* 0x005900001d467984 */ /* 0x000fe60000000800 */
[C---:B---3--:R-:W-:Y:S01]  /*9f90*/  HMMA.1688.F32.TF32 R84, R64.reuse, R56, R84 ;  /* 0x000000384054723c */ /* 0x048fe20000081054 */
[----:B------:R-:W-:Y:S04]  /*9fa0*/  LDS R69, [R30+0x5100] ;  /* 0x005100001e457984 */ /* 0x000fe80000000800 */
[----:B------:R-:W1:Y:S03]  /*9fb0*/  LDS R71, [R30+0x5900] ;  /* 0x005900001e477984 */ /* 0x000e660000000800 */
[C---:B------:R-:W-:Y:S08]  /*9fc0*/  HMMA.1688.F32.TF32 R104, R64.reuse, R48, R104 ;  /* 0x000000304068723c */ /* 0x040ff00000081068 */
[C---:B------:R-:W-:Y:S01]  /*9fd0*/  HMMA.1688.F32.TF32 R124, R64.reuse, R32, R124 ;  /* 0x00000020407c723c */ /* 0x040fe2000008107c */
[----:B------:R-:W-:Y:S04]  /*9fe0*/  LDS R32, [R29+0x6080] ;  /* 0x006080001d207984 */ /* 0x000fe80000000800 */
[----:B------:R-:W-:Y:S03]  /*9ff0*/  LDS R33, [R30+0x6080] ;  /* 0x006080001e217984 */ /* 0x000fe60000000800 */
[----:B------:R-:W-:Y:S01]  /*a000*/  HMMA.1688.F32.TF32 R44, R64, R60, R44 ;  /* 0x0000003c402c723c */ /* 0x000fe2000008102c */
[----:B------:R-:W-:Y:S04]  /*a010*/  LDS R64, [R29+0x5180] ;  /* 0x005180001d407984 */ /* 0x000fe80000000800 */
[----:B------:R-:W-:Y:S04]  /*a020*/  LDS R66, [R29+0x5980] ;  /* 0x005980001d427984 */ /* 0x000fe80000000800 */
[----:B------:R-:W-:Y:S04]  /*a030*/  LDS R65, [R30+0x5180] ;  /* 0x005180001e417984 */ /* 0x000fe80000000800 */
[----:B------:R-:W3:Y:S01]  /*a040*/  LDS R67, [R30+0x5980] ;  /* 0x005980001e437984 */ /* 0x000ee20000000800 */
[C---:B------:R-:W-:Y:S08]  /*a050*/  HMMA.1688.F32.TF32 R72, R120.reuse, R58, R72 ;  /* 0x0000003a7848723c */ /* 0x040ff00000081048 */
[C---:B------:R-:W-:Y:S08]  /*a060*/  HMMA.1688.F32.TF32 R88, R120.reuse, R50, R88 ;  /* 0x000000327858723c */ /* 0x040ff00000081058 */
[C---:B------:R-:W-:Y:S08]  /*a070*/  HMMA.1688.F32.TF32 R108, R120.reuse, R34, R108 ;  /* 0x00000022786c723c */ /* 0x040ff0000008106c */
[----:B------:R-:W-:Y:S01]  /*a080*/  HMMA.1688.F32.TF32 R52, R120, R62, R52 ;  /* 0x0000003e7834723c */ /* 0x000fe20000081034 */
[----:B------:R-:W-:Y:S01]  /*a090*/  ISETP.GT.AND P1, PT, R11, RZ, PT ;  /* 0x000000ff0b00720c */ /* 0x000fe20003f24270 */
[----:B------:R-:W-:Y:S01]  /*a0a0*/  LDS R120, [R29+0x7080] ;  /* 0x007080001d787984 */ /* 0x000fe20000000800 */
[----:B------:R-:W-:-:S02]  /*a0b0*/  IADD3 R5, R5, 0x1, RZ ;  /* 0x0000000105057810 */ /* 0x000fc40007ffe0ff */
[----:B------:R-:W-:Y:S01]  /*a0c0*/  IADD3 R130, R26, -0x3, RZ ;  /* 0xfffffffd1a827810 */ /* 0x000fe20007ffe0ff */
[----:B------:R-:W-:Y:S02]  /*a0d0*/  LDS R122, [R29+0x7880] ;  /* 0x007880001d7a7984 */ /* 0x000fe40000000800 */
[----:B------:R-:W-:Y:S02]  /*a0e0*/  HMMA.1688.F32.TF32 R76, R100, R58, R76 ;  /* 0x0000003a644c723c */ /* 0x000fe4000008104c */
[----:B------:R-:W-:Y:S01]  /*a0f0*/  LDS R121, [R30+0x7080] ;  /* 0x007080001e797984 */ /* 0x000fe20000000800 */
[----:B------:R-:W-:-:S03]  /*a100*/  ISETP.GT.AND P2, PT, R11, 0x4, PT ;  /* 0x000000040b00780c */ /* 0x000fc60003f44270 */
[----:B------:R-:W-:Y:S02]  /*a110*/  LDS R123, [R30+0x7880] ;  /* 0x007880001e7b7984 */ /* 0x000fe40000000800 */
[C---:B------:R-:W-:Y:S08]  /*a120*/  HMMA.1688.F32.TF32 R92, R100.reuse, R50, R92 ;  /* 0x00000032645c723c */ /* 0x040ff0000008105c */
[C---:B------:R-:W-:Y:S08]  /*a130*/  HMMA.1688.F32.TF32 R112, R100.reuse, R34, R112 ;  /* 0x000000226470723c */ /* 0x040ff00000081070 */
[----:B------:R-:W-:Y:S01]  /*a140*/  HMMA.1688.F32.TF32 R36, R100, R62, R36 ;  /* 0x0000003e6424723c */ /* 0x000fe20000081024 */
[----:B------:R-:W-:Y:S04]  /*a150*/  LDS R100, [R29+0x7100] ;  /* 0x007100001d647984 */ /* 0x000fe80000000800 */
[----:B------:R-:W-:Y:S03]  /*a160*/  LDS R102, [R29+0x7900] ;  /* 0x007900001d667984 */ /* 0x000fe60000000800 */
[C---:B-1----:R-:W-:Y:S01]  /*a170*/  HMMA.1688.F32.TF32 R80, R68.reuse, R58, R80 ;  /* 0x0000003a4450723c */ /* 0x042fe20000081050 */
[----:B------:R-:W-:Y:S04]  /*a180*/  LDS R101, [R30+0x7100] ;  /* 0x007100001e657984 */ /* 0x000fe80000000800 */
[----:B------:R-:W-:Y:S03]  /*a190*/  LDS R103, [R30+0x7900] ;  /* 0x007900001e677984 */ /* 0x000fe60000000800 */
[C---:B------:R-:W-:Y:S08]  /*a1a0*/  HMMA.1688.F32.TF32 R96, R68.reuse, R50, R96 ;  /* 0x000000324460723c */ /* 0x040ff00000081060 */
[C---:B------:R-:W-:Y:S08]  /*a1b0*/  HMMA.1688.F32.TF32 R116, R68.reuse, R34, R116 ;  /* 0x000000224474723c */ /* 0x040ff00000081074 */
[----:B------:R-:W-:Y:S01]  /*a1c0*/  HMMA.1688.F32.TF32 R40, R68, R62, R40 ;  /* 0x0000003e4428723c */ /* 0x000fe20000081028 */
[----:B------:R-:W-:Y:S04]  /*a1d0*/  LDS R68, [R29+0x6000] ;  /* 0x006000001d447984 */ /* 0x000fe80000000800 */
[----:B------:R-:W-:Y:S03]  /*a1e0*/  LDS R70, [R29+0x6800] ;  /* 0x006800001d467984 */ /* 0x000fe60000000800 */
[C---:B---3--:R-:W-:Y:S01]  /*a1f0*/  HMMA.1688.F32.TF32 R84, R64.reuse, R58, R84 ;  /* 0x0000003a4054723c */ /* 0x048fe20000081054 */
[----:B------:R-:W-:Y:S04]  /*a200*/  LDSM.16.M88.4 R56, [R31+0x18080] ;  /* 0x018080001f38783b */ /* 0x000fe80000000200 */
[----:B------:R-:W-:Y:S03]  /*a210*/  LDS R69, [R30+0x6000] ;  /* 0x006000001e457984 */ /* 0x000fe60000000800 */
[C---:B------:R-:W-:Y:S01]  /*a220*/  HMMA.1688.F32.TF32 R104, R64.reuse, R50, R104 ;  /* 0x000000324068723c */ /* 0x040fe20000081068 */
[----:B------:R-:W-:Y:S04]  /*a230*/  LDSM.16.M88.4 R48, [R31+0x19080] ;  /* 0x019080001f30783b */ /* 0x000fe80000000200 */
[----:B------:R-:W-:Y:S03]  /*a240*/  LDS R71, [R30+0x6800] ;  /* 0x006800001e477984 */ /* 0x000fe60000000800 */
[C---:B------:R-:W-:Y:S01]  /*a250*/  HMMA.1688.F32.TF32 R124, R64.reuse, R34, R124 ;  /* 0x00000022407c723c */ /* 0x040fe2000008107c */
[----:B------:R-:W-:Y:S04]  /*a260*/  LDS R34, [R29+0x6880] ;  /* 0x006880001d227984 */ /* 0x000fe80000000800 */
[----:B------:R-:W1:Y:S03]  /*a270*/  LDS R35, [R30+0x6880] ;  /* 0x006880001e237984 */ /* 0x000e660000000800 */
[----:B------:R-:W-:Y:S01]  /*a280*/  HMMA.1688.F32.TF32 R44, R64, R62, R44 ;  /* 0x0000003e402c723c */ /* 0x000fe2000008102c */
[----:B------:R-:W3:Y:S04]  /*a290*/  LDSM.16.M88.4 R64, [R31+0x1a080] ;  /* 0x01a080001f40783b */ /* 0x000ee80000000200 */
[----:B------:R-:W4:Y:S03]  /*a2a0*/  LDSM.16.M88.4 R60, [R31+0x1b080] ;  /* 0x01b080001f3c783b */ /* 0x000f260000000200 */
[C---:B-1----:R-:W-:Y:S08]  /*a2b0*/  HMMA.1688.F32.TF32 R76, R32.reuse, R56, R76 ;  /* 0x00000038204c723c */ /* 0x042ff0000008104c */
[C---:B------:R-:W-:Y:S08]  /*a2c0*/  HMMA.1688.F32.TF32 R92, R32.reuse, R48, R92 ;  /* 0x00000030205c723c */ /* 0x040ff0000008105c */
[C---:B---3--:R-:W-:Y:S08]  /*a2d0*/  HMMA.1688.F32.TF32 R112, R32.reuse, R64, R112 ;  /* 0x000000402070723c */ /* 0x048ff00000081070 */
[----:B----4-:R-:W-:Y:S01]  /*a2e0*/  HMMA.1688.F32.TF32 R36, R32, R60, R36 ;  /* 0x0000003c2024723c */ /* 0x010fe20000081024 */
[----:B------:R-:W-:Y:S04]  /*a2f0*/  LDS R32, [R29+0x6100] ;  /* 0x006100001d207984 */ /* 0x000fe80000000800 */
[----:B------:R-:W-:Y:S04]  /*a300*/  LDS R34, [R29+0x6900] ;  /* 0x006900001d227984 */ /* 0x000fe80000000800 */
[----:B------:R-:W-:Y:S04]  /*a310*/  LDS R33, [R30+0x6100] ;  /* 0x006100001e217984 */ /* 0x000fe80000000800 */
[----:B------:R-:W1:Y:S01]  /*a320*/  LDS R35, [R30+0x6900] ;  /* 0x006900001e237984 */ /* 0x000e620000000800 */
[C---:B------:R-:W-:Y:S08]  /*a330*/  HMMA.1688.F32.TF32 R72, R68.reuse, R56, R72 ;  /* 0x000000384448723c */ /* 0x040ff00000081048 */
[C---:B------:R-:W-:Y:S08]  /*a340*/  HMMA.1688.F32.TF32 R88, R68.reuse, R48, R88 ;  /* 0x000000304458723c */ /* 0x040ff00000081058 */
        /* <DEDUP_REMOVED lines=14> */
[----:B---3--:R-:W-:Y:S01]  /*a430*/  HMMA.1688.F32.TF32 R84, R68, R56, R84 ;  /* 0x000000384454723c */ /* 0x008fe20000081054 */
[----:B------:R-:W-:-:S07]  /*a440*/  SEL R31, RZ, 0x4, !P1 ;  /* 0x00000004ff1f7807 */ /* 0x000fce0004800000 */
[----:B------:R-:W-:Y:S01]  /*a450*/  HMMA.1688.F32.TF32 R104, R68, R48, R104 ;  /* 0x000000304468723c */ /* 0x000fe20000081068 */
[----:B------:R-:W-:-:S07]  /*a460*/  ISETP.GT.AND P1, PT, R5, 0x2, PT ;  /* 0x000000020500780c */ /* 0x000fce0003f24270 */
[C---:B------:R-:W-:Y:S01]  /*a470*/  HMMA.1688.F32.TF32 R124, R68.reuse, R64, R124 ;  /* 0x00000040447c723c */ /* 0x040fe2000008107c */
[----:B------:R-:W-:Y:S01]  /*a480*/  ISETP.GE.AND P0, PT, R7, R130, PT ;  /* 0x000000820700720c */ /* 0x000fe20003f06270 */
[----:B------:R-:W3:Y:S06]  /*a490*/  LDL R64, [R1+0xa4] ;  /* 0x0000a40001407983 */ /* 0x000eec0000100800 */
[----:B------:R-:W-:Y:S01]  /*a4a0*/  HMMA.1688.F32.TF32 R68, R68, R60, R44 ;  /* 0x0000003c4444723c */ /* 0x000fe2000008102c */
[----:B------:R-:W-:Y:S02]  /*a4b0*/  SEL R6, RZ, 0x4, !P2 ;  /* 0x00000004ff067807 */ /* 0x000fe40005000000 */
[----:B------:R-:W-:-:S02]  /*a4c0*/  SEL R5, R5, RZ, !P1 ;  /* 0x000000ff05057207 */ /* 0x000fc40004800000 */
[----:B------:R-:W-:-:S03]  /*a4d0*/  SEL R31, R31, RZ, !P0 ;  /* 0x000000ff1f1f7207 */ /* 0x000fc60004000000 */
[C---:B-1----:R-:W-:Y:S08]  /*a4e0*/  HMMA.1688.F32.TF32 R72, R40.reuse, R58, R72 ;  /* 0x0000003a2848723c */ /* 0x042ff00000081048 */
[C---:B------:R-:W-:Y:S08]  /*a4f0*/  HMMA.1688.F32.TF32 R88, R40.reuse, R50, R88 ;  /* 0x000000322858723c */ /* 0x040ff00000081058 */
[C---:B------:R-:W-:Y:S08]  /*a500*/  HMMA.1688.F32.TF32 R44, R40.reuse, R66, R108 ;  /* 0x00000042282c723c */ /* 0x040ff0000008106c */
[----:B------:R-:W-:Y:S01]  /*a510*/  HMMA.1688.F32.TF32 R40, R40, R62, R52 ;  /* 0x0000003e2828723c */ /* 0x000fe20000081034 */
[----:B------:R-:W-:Y:S04]  /*a520*/  LDS R52, [R29+0x7180] ;  /* 0x007180001d347984 */ /* 0x000fe80000000800 */
[----:B------:R-:W-:Y:S04]  /*a530*/  LDS R54, [R29+0x7980] ;  /* 0x007980001d367984 */ /* 0x000fe80000000800 */
[----:B------:R-:W-:Y:S04]  /*a540*/  LDS R53, [R30+0x7180] ;  /* 0x007180001e357984 */ /* 0x000fe80000000800 */
[----:B------:R1:W4:Y:S01]  /*a550*/  LDS R55, [R30+0x7980] ;  /* 0x007980001e377984 */ /* 0x0003220000000800 */
[----:B------:R-:W-:-:S02]  /*a560*/  SEL R6, R6, RZ, !P0 ;  /* 0x000000ff06067207 */ /* 0x000fc40004000000 */
[----:B------:R-:W-:Y:S02]  /*a570*/  ISETP.NE.U32.AND P2, PT, R31, RZ, PT ;  /* 0x000000ff1f00720c */ /* 0x000fe40003f45070 */
[----:B-1----:R-:W-:Y:S02]  /*a580*/  IADD3 R30, P1, R10, R19, RZ ;  /* 0x000000130a1e7210 */ /* 0x002fe40007f3e0ff */
[----:B------:R-:W-:-:S03]  /*a590*/  ISETP.NE.U32.AND P3, PT, R6, RZ, PT ;  /* 0x000000ff0600720c */ /* 0x000fc60003f65070 */
[----:B------:R-:W-:Y:S01]  /*a5a0*/  IMAD.X R31, R9, 0x1, R18, P1 ;  /* 0x00000001091f7824 */ /* 0x000fe200008e0612 */
[----:B------:R-:W-:Y:S02]  /*a5b0*/  ISETP.GT.AND P1, PT, R11, 0x8, PT ;  /* 0x000000080b00780c */ /* 0x000fe40003f24270 */
[----:B--2---:R-:W-:Y:S02]  /*a5c0*/  IADD3 R48, P4, R10, R131, RZ ;  /* 0x000000830a307210 */ /* 0x004fe40007f9e0ff */
[----:B------:R-:W-:Y:S01]  /*a5d0*/  SEL R29, RZ, 0x4, !P1 ;  /* 0x00000004ff1d7807 */ /* 0x000fe20004800000 */
[----:B------:R-:W-:Y:S02]  /*a5e0*/  IMAD R6, R5, 0x8000, R2 ;  /* 0x0000800005067824 */ /* 0x000fe400078e0202 */
[----:B------:R-:W-:Y:S01]  /*a5f0*/  IMAD.X R49, R9, 0x1, R8, P4 ;  /* 0x0000000109317824 */ /* 0x000fe200020e0608 */
[----:B------:R-:W-:Y:S01]  /*a600*/  BAR.SYNC.DEFER_BLOCKING 0x0 ;  /* 0x0000000000007b1d */ /* 0x000fe20000010000 */
[----:B------:R-:W-:-:S02]  /*a610*/  SEL R29, R29, RZ, !P0 ;  /* 0x000000ff1d1d7207 */ /* 0x000fc40004000000 */
[----:B------:R-:W-:-:S03]  /*a620*/  ISETP.GT.AND P1, PT, R11, 0xc, PT ;  /* 0x0000000c0b00780c */ /* 0x000fc60003f24270 */
[----:B------:R-:W-:Y:S01]  /*a630*/  @!PT LDS RZ, [RZ] ;  /* 0x00000000fffff984 */ /* 0x000fe20000000800 */
[----:B------:R-:W-:Y:S01]  /*a640*/  @!PT LDS RZ, [RZ] ;  /* 0x00000000fffff984 */ /* 0x000fe20000000800 */
[----:B------:R-:W-:Y:S01]  /*a650*/  @!PT LDS RZ, [RZ] ;  /* 0x00000000fffff984 */ /* 0x000fe20000000800 */
[----:B------:R1:W-:Y:S01]  /*a660*/  LDGSTS.E [R6], [R48.64], P2 ;  /* 0x0000000030067fae */ /* 0x0003e20009121844 */
[----:B------:R-:W-:Y:S02]  /*a670*/  ISETP.NE.U32.AND P2, PT, R29, RZ, PT ;  /* 0x000000ff1d00720c */ /* 0x000fe40003f45070 */
[----:B------:R-:W-:Y:S01]  /*a680*/  SEL R29, RZ, 0x4, !P1 ;  /* 0x00000004ff1d7807 */ /* 0x000fe20004800000 */
[----:B------:R2:W-:Y:S03]  /*a690*/  LDGSTS.E [R6+0x800], [R30.64], P3 ;  /* 0x008000001e067fae */ /* 0x0005e60009921844 */
[----:B------:R-:W-:Y:S02]  /*a6a0*/  SEL R29, R29, RZ, !P0 ;  /* 0x000000ff1d1d7207 */ /* 0x000fe40004000000 */
[----:B--2---:R-:W-:Y:S02]  /*a6b0*/  IADD3 R30, P3, R10, R134, RZ ;  /* 0x000000860a1e7210 */ /* 0x004fe40007f7e0ff */
[----:B------:R-:W-:-:S03]  /*a6c0*/  ISETP.NE.U32.AND P1, PT, R29, RZ, PT ;  /* 0x000000ff1d00720c */ /* 0x000fc60003f25070 */
[----:B------:R-:W-:-:S05]  /*a6d0*/  IMAD.X R31, R9, 0x1, R135, P3 ;  /* 0x00000001091f7824 */ /* 0x000fca00018e0687 */
[----:B------:R2:W-:Y:S02]  /*a6e0*/  LDGSTS.E [R6+0x1000], [R30.64], P2 ;  /* 0x010000001e067fae */ /* 0x0005e40009121844 */
[----:B--2---:R-:W-:-:S05]  /*a6f0*/  IADD3 R30, P2, R10, R142, RZ ;  /* 0x0000008e0a1e7210 */ /* 0x004fca0007f5e0ff */
[----:B------:R-:W-:-:S05]  /*a700*/  IMAD.X R31, R9, 0x1, R143, P2 ;  /* 0x00000001091f7824 */ /* 0x000fca00010e068f */
[----:B------:R2:W-:Y:S01]  /*a710*/  LDGSTS.E [R6+0x1800], [R30.64], P1 ;  /* 0x018000001e067fae */ /* 0x0005e20008921844 */
[----:B------:R-:W-:-:S04]  /*a720*/  ISETP.GT.AND P1, PT, R11, 0x10, PT ;  /* 0x000000100b00780c */ /* 0x000fc80003f24270 */
[----:B------:R-:W-:-:S04]  /*a730*/  SEL R29, RZ, 0x4, !P1 ;  /* 0x00000004ff1d7807 */ /* 0x000fc80004800000 */
[----:B------:R-:W-:Y:S02]  /*a740*/  SEL R29, R29, RZ, !P0 ;  /* 0x000000ff1d1d7207 */ /* 0x000fe40004000000 */
[----:B------:R-:W-:Y:S02]  /*a750*/  ISETP.GT.AND P1, PT, R11, 0x14, PT ;  /* 0x000000140b00780c */ /* 0x000fe40003f24270 */
[----:B------:R-:W-:Y:S02]  /*a760*/  ISETP.NE.U32.AND P2, PT, R29, RZ, PT ;  /* 0x000000ff1d00720c */ /* 0x000fe40003f45070 */
[----:B------:R-:W-:Y:S02]  /*a770*/  SEL R29, RZ, 0x4, !P1 ;  /* 0x00000004ff1d7807 */ /* 0x000fe40004800000 */
[----:B--2---:R-:W-:Y:S02]  /*a780*/  IADD3 R30, P3, R10, R150, RZ ;  /* 0x000000960a1e7210 */ /* 0x004fe40007f7e0ff */
[----:B------:R-:W-:-:S03]  /*a790*/  SEL R29, R29, RZ, !P0 ;  /* 0x000000ff1d1d7207 */ /* 0x000fc60004000000 */
[----:B------:R-:W-:Y:S01]  /*a7a0*/  IMAD.X R31, R9, 0x1, R151, P3 ;  /* 0x00000001091f7824 */ /* 0x000fe200018e0697 */
[----:B------:R-:W-:-:S04]  /*a7b0*/  ISETP.NE.U32.AND P1, PT, R29, RZ, PT ;  /* 0x000000ff1d00720c */ /* 0x000fc80003f25070 */
        /* <DEDUP_REMOVED lines=75> */
[----:B-1----:R-:W-:Y:S02]  /*ac70*/  SEL R6, RZ, 0x4, !P1 ;  /* 0x00000004ff067807 */ /* 0x002fe40004800000 */
[----:B------:R-:W-:Y:S02]  /*ac80*/  ISETP.GT.AND P1, PT, R11, 0x5, PT ;  /* 0x000000050b00780c */ /* 0x000fe40003f24270 */
[----:B------:R-:W-:-:S04]  /*ac90*/  SEL R6, R6, RZ, !P0 ;  /* 0x000000ff06067207 */ /* 0x000fc80004000000 */
[----:B------:R-:W-:Y:S02]  /*aca0*/  ISETP.NE.U32.AND P2, PT, R6, RZ, PT ;  /* 0x000000ff0600720c */ /* 0x000fe40003f45070 */
[----:B------:R-:W-:Y:S02]  /*acb0*/  SEL R6, RZ, 0x4, !P1 ;  /* 0x00000004ff067807 */ /* 0x000fe40004800000 */
[C---:B------:R-:W-:Y:S02]  /*acc0*/  ISETP.GT.AND P1, PT, R11.reuse, 0xd, PT ;  /* 0x0000000d0b00780c */ /* 0x040fe40003f24270 */
[----:B------:R-:W-:Y:S02]  /*acd0*/  ISETP.GT.AND P3, PT, R11, 0x9, PT ;  /* 0x000000090b00780c */ /* 0x000fe40003f64270 */
[----:B------:R-:W-:Y:S02]  /*ace0*/  SEL R6, R6, RZ, !P0 ;  /* 0x000000ff06067207 */ /* 0x000fe40004000000 */
[----:B------:R-:W-:-:S02]  /*acf0*/  SEL R30, RZ, 0x4, !P1 ;  /* 0x00000004ff1e7807 */ /* 0x000fc40004800000 */
[----:B------:R-:W-:Y:S02]  /*ad00*/  SEL R29, RZ, 0x4, !P3 ;  /* 0x00000004ff1d7807 */ /* 0x000fe40005800000 */
[----:B------:R-:W-:Y:S02]  /*ad10*/  ISETP.NE.U32.AND P3, PT, R6, RZ, PT ;  /* 0x000000ff0600720c */ /* 0x000fe40003f65070 */
[----:B------:R-:W-:Y:S02]  /*ad20*/  SEL R6, R30, RZ, !P0 ;  /* 0x000000ff1e067207 */ /* 0x000fe40004000000 */
[----:B------:R-:W-:Y:S01]  /*ad30*/  IADD3 R30, P6, R10, R25, RZ ;  /* 0x000000190a1e7210 */ /* 0x000fe20007fde0ff */
[----:B------:R-:W-:Y:S01]  /*ad40*/  HMMA.1688.F32.TF32 R76, R120, R58, R76 ;  /* 0x0000003a784c723c */ /* 0x000fe2000008104c */
[----:B------:R-:W-:Y:S02]  /*ad50*/  SEL R29, R29, RZ, !P0 ;  /* 0x000000ff1d1d7207 */ /* 0x000fe40004000000 */
[----:B------:R-:W-:Y:S01]  /*ad60*/  ISETP.GT.AND P5, PT, R11, 0x11, PT ;  /* 0x000000110b00780c */ /* 0x000fe20003fa4270 */
[----:B------:R-:W-:Y:S01]  /*ad70*/  IMAD.X R31, R9, 0x1, R24, P6 ;  /* 0x00000001091f7824 */ /* 0x000fe200030e0618 */
[----:B------:R-:W-:-:S03]  /*ad80*/  LOP3.LUT R60, R2, 0x20, RZ, 0x3c, !PT ;  /* 0x00000020023c7812 */ /* 0x000fc600078e3cff */
[----:B------:R-:W-:Y:S01]  /*ad90*/  HMMA.1688.F32.TF32 R92, R120, R50, R92 ;  /* 0x00000032785c723c */ /* 0x000fe2000008105c */
[----:B------:R-:W-:Y:S02]  /*ada0*/  ISETP.NE.U32.AND P1, PT, R29, RZ, PT ;  /* 0x000000ff1d00720c */ /* 0x000fe40003f25070 */
[----:B------:R-:W-:-:S05]  /*adb0*/  SEL R29, RZ, 0x4, !P5 ;  /* 0x00000004ff1d7807 */ /* 0x000fca0006800000 */
[----:B------:R-:W-:Y:S01]  /*adc0*/  HMMA.1688.F32.TF32 R112, R120, R66, R112 ;  /* 0x000000427870723c */ /* 0x000fe20000081070 */
[----:B------:R-:W-:Y:S01]  /*add0*/  ISETP.NE.U32.AND P4, PT, R6, RZ, PT ;  /* 0x000000ff0600720c */ /* 0x000fe20003f85070 */
[----:B------:R-:W-:-:S06]  /*ade0*/  IMAD R6, R5, 0x8000, R60 ;  /* 0x0000800005067824 */ /* 0x000fcc00078e023c */
[----:B------:R-:W-:Y:S01]  /*adf0*/  HMMA.1688.F32.TF32 R36, R120, R62, R36 ;  /* 0x0000003e7824723c */ /* 0x000fe20000081024 */
[----:B------:R-:W-:Y:S01]  /*ae00*/  SEL R29, R29, RZ, !P0 ;  /* 0x000000ff1d1d7207 */ /* 0x000fe20004000000 */
[----:B------:R1:W-:Y:S06]  /*ae10*/  LDGSTS.E [R6+0x200], [R30.64], P2 ;  /* 0x002000001e067fae */ /* 0x0003ec0009121844 */
[C---:B------:R-:W-:Y:S08]  /*ae20*/  HMMA.1688.F32.TF32 R80, R100.reuse, R58, R80 ;  /* 0x0000003a6450723c */ /* 0x040ff00000081050 */
[----:B------:R-:W-:Y:S08]  /*ae30*/  HMMA.1688.F32.TF32 R96, R100, R50, R96 ;  /* 0x000000326460723c */ /* 0x000ff00000081060 */
[C---:B----4-:R-:W-:Y:S08]  /*ae40*/  HMMA.1688.F32.TF32 R128, R52.reuse, R58, R84 ;  /* 0x0000003a3480723c */ /* 0x050ff00000081054 */
[----:B------:R-:W-:Y:S01]  /*ae50*/  HMMA.1688.F32.TF32 R120, R52, R50, R104 ;  /* 0x000000323478723c */ /* 0x000fe20000081068 */
[----:B------:R-:W-:-:S07]  /*ae60*/  ISETP.GT.AND P5, PT, R11, 0x15, PT ;  /* 0x000000150b00780c */ /* 0x000fce0003fa4270 */
[----:B------:R-:W-:Y:S01]  /*ae70*/  HMMA.1688.F32.TF32 R32, R100, R62, R32 ;  /* 0x0000003e6420723c */ /* 0x000fe20000081020 */
[----:B------:R-:W-:Y:S01]  /*ae80*/  ISETP.NE.U32.AND P2, PT, R29, RZ, PT ;  /* 0x000000ff1d00720c */ /* 0x000fe20003f45070 */
[----:B------:R-:W2:Y:S01]  /*ae90*/  S2R R65, SR_TID.X ;  /* 0x0000000000417919 */ /* 0x000ea20000002100 */
[C---:B------:R-:W-:Y:S02]  /*aea0*/  LOP3.LUT R60, R2.reuse, 0x40, RZ, 0x3c, !PT ;  /* 0x00000040023c7812 */ /* 0x040fe400078e3cff */
[----:B------:R-:W-:Y:S01]  /*aeb0*/  LOP3.LUT R61, R2, 0x60, RZ, 0x3c, !PT ;  /* 0x00000060023d7812 */ /* 0x000fe200078e3cff */
[----:B------:R-:W4:Y:S02]  /*aec0*/  LDL R85, [R1+0x2c] ;  /* 0x00002c0001557983 */ /* 0x000f240000100800 */
[C---:B------:R-:W-:Y:S02]  /*aed0*/  HMMA.1688.F32.TF32 R56, R52.reuse, R66, R124 ;  /* 0x000000423438723c */ /* 0x040fe4000008107c */
[----:B------:R-:W5:Y:S04]  /*aee0*/  LDL R84, [R1+0x30] ;  /* 0x0000300001547983 */ /* 0x000f680000100800 */
[----:B------:R-:W2:Y:S02]  /*aef0*/  LDL R87, [R1+0xb8] ;  /* 0x0000b80001577983 */ /* 0x000ea40000100800 */
[----:B------:R-:W-:Y:S01]  /*af00*/  HMMA.1688.F32.TF32 R48, R52, R62, R68 ;  /* 0x0000003e3430723c */ /* 0x000fe20000081044 */
[----:B------:R-:W-:Y:S01]  /*af10*/  SEL R29, RZ, 0x4, !P5 ;  /* 0x00000004ff1d7807 */ /* 0x000fe20006800000 */
[----:B------:R-:W2:Y:S04]  /*af20*/  LDL R70, [R1+0x8] ;  /* 0x0000080001467983 */ /* 0x000ea80000100800 */
[----:B------:R-:W2:Y:S01]  /*af30*/  LDL R86, [R1+0x1c] ;  /* 0x00001c0001567983 */ /* 0x000ea20000100800 */
[----:B------:R-:W-:-:S03]  /*af40*/  IADD3 R52, P6, R10, R17, RZ ;  /* 0x000000110a347210 */ /* 0x000fc60007fde0ff */
[----:B------:R-:W2:Y:S02]  /*af50*/  LDL R62, [R1+0x44] ;  /* 0x00004400013e7983 */ /* 0x000ea40000100800 */
[----:B------:R-:W-:Y:S01]  /*af60*/  IMAD.X R53, R9, 0x1, R16, P6 ;  /* 0x0000000109357824 */ /* 0x000fe200030e0610 */
[C---:B-1----:R-:W-:Y:S01]  /*af70*/  IADD3 R30, P5, R10.reuse, R136, RZ ;  /* 0x000000880a1e7210 */ /* 0x042fe20007fbe0ff */
[----:B------:R-:W2:Y:S04]  /*af80*/  LDL R71, [R1+0x24] ;  /* 0x0000240001477983 */ /* 0x000ea80000100800 */
[----:B------:R1:W-:Y:S01]  /*af90*/  LDGSTS.E [R6+0xa00], [R52.64], P3 ;  /* 0x00a0000034067fae */ /* 0x0003e20009921844 */
[----:B------:R-:W-:Y:S02]  /*afa0*/  ISETP.GT.AND P3, PT, R11, 0x19, PT ;  /* 0x000000190b00780c */ /* 0x000fe40003f64270 */
[----:B------:R-:W-:Y:S01]  /*afb0*/  SEL R29, R29, RZ, !P0 ;  /* 0x000000ff1d1d7207 */ /* 0x000fe20004000000 */
[----:B------:R-:W-:Y:S01]  /*afc0*/  IMAD.X R31, R9, 0x1, R137, P5 ;  /* 0x00000001091f7824 */ /* 0x000fe200028e0689 */
[----:B------:R-:W-:Y:S01]  /*afd0*/  ISETP.GT.AND P5, PT, R11, 0x1d, PT ;  /* 0x0000001d0b00780c */ /* 0x000fe20003fa4270 */
[----:B------:R-:W2:Y:S04]  /*afe0*/  LDL R69, [R1+0x28] ;  /* 0x0000280001457983 */ /* 0x000ea80000100800 */
[----:B------:R3:W-:Y:S01]  /*aff0*/  LDGSTS.E [R6+0x1200], [R30.64], P1 ;  /* 0x012000001e067fae */ /* 0x0007e20008921844 */
[----:B-1----:R-:W-:-:S02]  /*b000*/  IADD3 R52, P6, R10, R144, RZ ;  /* 0x000000900a347210 */ /* 0x002fc40007fde0ff */
[----:B------:R-:W-:Y:S01]  /*b010*/  SEL R53, RZ, 0x4, !P3 ;  /* 0x00000004ff357807 */ /* 0x000fe20005800000 */
[----:B------:R-:W-:Y:S01]  /*b020*/  HMMA.1688.F32.TF32 R116, R100, R66, R116 ;  /* 0x000000426474723c */ /* 0x000fe20000081074 */
[----:B------:R-:W-:Y:S01]  /*b030*/  ISETP.NE.U32.AND P3, PT, R29, RZ, PT ;  /* 0x000000ff1d00720c */ /* 0x000fe20003f65070 */
[----:B------:R-:W2:Y:S01]  /*b040*/  LDL R68, [R1+0x64] ;  /* 0x0000640001447983 */ /* 0x000ea20000100800 */
[----:B------:R-:W-:Y:S01]  /*b050*/  SEL R29, R53, RZ, !P0 ;  /* 0x000000ff351d7207 */ /* 0x000fe20004000000 */
[----:B------:R-:W-:Y:S02]  /*b060*/  IMAD.X R53, R9, 0x1, R145, P6 ;  /* 0x0000000109357824 */ /* 0x000fe400030e0691 */
[----:B------:R-:W2:Y:S01]  /*b070*/  LDL R67, [R1+0x48] ;  /* 0x0000480001437983 */ /* 0x000ea20000100800 */
[----:B------:R-:W-:Y:S02]  /*b080*/  ISETP.NE.U32.AND P1, PT, R29, RZ, PT ;  /* 0x000000ff1d00720c */ /* 0x000fe40003f25070 */
[----:B------:R-:W-:Y:S01]  /*b090*/  SEL R29, RZ, 0x4, !P5 ;  /* 0x00000004ff1d7807 */ /* 0x000fe20006800000 */
[----:B------:R1:W-:Y:S01]  /*b0a0*/  LDGSTS.E [R6+0x1a00], [R52.64], P4 ;  /* 0x01a0000034067fae */ /* 0x0003e2000a121844 */
[----:B------:R-:W-:-:S02]  /*b0b0*/  ISETP.GT.AND P4, PT, R11, 0x21, PT ;  /* 0x000000210b00780c */ /* 0x000fc40003f84270 */
[----:B---3--:R-:W-:Y:S01]  /*b0c0*/  IADD3 R30, P5, R10, R152, RZ ;  /* 0x000000980a1e7210 */ /* 0x008fe20007fbe0ff */
[----:B------:R-:W3:Y:S01]  /*b0d0*/  LDL R66, [R1+0x84] ;  /* 0x0000840001427983 */ /* 0x000ee20000100800 */
[----:B------:R-:W-:-:S03]  /*b0e0*/  SEL R29, R29, RZ, !P0 ;  /* 0x000000ff1d1d7207 */ /* 0x000fc60004000000 */
[----:B------:R-:W-:Y:S01]  /*b0f0*/  IMAD.X R31, R9, 0x1, R153, P5 ;  /* 0x00000001091f7824 */ /* 0x000fe200028e0699 */
[----:B------:R-:W2:Y:S01]  /*b100*/  LDL R63, [R1+0xc4] ;  /* 0x0000c400013f7983 */ /* 0x000ea20000100800 */
[----:B-1----:R-:W-:-:S03]  /*b110*/  IADD3 R52, P6, R10, R160, RZ ;  /* 0x000000a00a347210 */ /* 0x002fc60007fde0ff */
[----:B------:R1:W-:Y:S01]  /*b120*/  LDGSTS.E [R6+0x2200], [R30.64], P2 ;  /* 0x022000001e067fae */ /* 0x0003e20009121844 */
[----:B------:R-:W-:Y:S02]  /*b130*/  SEL R53, RZ, 0x4, !P4 ;  /* 0x00000004ff357807 */ /* 0x000fe40006000000 */
[----:B------:R-:W-:Y:S01]  /*b140*/  ISETP.NE.U32.AND P4, PT, R29, RZ, PT ;  /* 0x000000ff1d00720c */ /* 0x000fe20003f85070 */
[----:B------:R-:W2:Y:S01]  /*b150*/  LDL R102, [R1+0xb4] ;  /* 0x0000b40001667983 */ /* 0x000ea20000100800 */
[----:B------:R-:W-:Y:S01]  /*b160*/  SEL R29, R53, RZ, !P0 ;  /* 0x000000ff351d7207 */ /* 0x000fe20004000000 */
[----:B------:R-:W-:Y:S01]  /*b170*/  IMAD.X R53, R9, 0x1, R161, P6 ;  /* 0x0000000109357824 */ /* 0x000fe200030e06a1 */
[----:B------:R-:W-:Y:S01]  /*b180*/  ISETP.GT.AND P5, PT, R11, 0x25, PT ;  /* 0x000000250b00780c */ /* 0x000fe20003fa4270 */
[----:B------:R-:W2:Y:S01]  /*b190*/  LDL R101, [R1+0x98] ;  /* 0x0000980001657983 */ /* 0x000ea20000100800 */
[----:B------:R-:W-:Y:S02]  /*b1a0*/  ISETP.NE.U32.AND P2, PT, R29, RZ, PT ;  /* 0x000000ff1d00720c */ /* 0x000fe40003f45070 */
[----:B------:R-:W-:Y:S01]  /*b1b0*/  SEL R29, RZ, 0x4, !P5 ;  /* 0x00000004ff1d7807 */ /* 0x000fe20006800000 */
[----:B------:R1:W-:Y:S01]  /*b1c0*/  LDGSTS.E [R6+0x2a00], [R52.64], P3 ;  /* 0x02a0000034067fae */ /* 0x0003e20009921844 */
[----:B------:R-:W-:-:S02]  /*b1d0*/  ISETP.GT.AND P3, PT, R11, 0x29, PT ;  /* 0x000000290b00780c */ /* 0x000fc40003f64270 */
[----:B-1----:R-:W-:Y:S01]  /*b1e0*/  IADD3 R30, P5, R10, R168, RZ ;  /* 0x000000a80a1e7210 */ /* 0x002fe20007fbe0ff */
[----:B------:R-:W2:Y:S01]  /*b1f0*/  LDL R100, [R1+0xd4] ;  /* 0x0000d40001647983 */ /* 0x000ea20000100800 */
[----:B------:R-:W-:-:S03]  /*b200*/  SEL R29, R29, RZ, !P0 ;  /* 0x000000ff1d1d7207 */ /* 0x000fc60004000000 */
[----:B------:R-:W-:Y:S01]  /*b210*/  IMAD.X R31, R9, 0x1, R169, P5 ;  /* 0x00000001091f7824 */ /* 0x000fe200028e06a9 */
[----:B------:R-:W-:-:S04]  /*b220*/  IADD3 R52, P6, R10, R176, RZ ;  /* 0x000000b00a347210 */ /* 0x000fc80007fde0ff */
[----:B------:R1:W-:Y:S01]  /*b230*/  LDGSTS.E [R6+0x3200], [R30.64], P1 ;  /* 0x032000001e067fae */ /* 0x0003e20008921844 */
[----:B------:R-:W-:Y:S02]  /*b240*/  SEL R53, RZ, 0x4, !P3 ;  /* 0x00000004ff357807 */ /* 0x000fe40005800000 */
[----:B------:R-:W-:Y:S02]  /*b250*/  ISETP.NE.U32.AND P3, PT, R29, RZ, PT ;  /* 0x000000ff1d00720c */ /* 0x000fe40003f65070 */
[----:B------:R-:W-:Y:S01]  /*b260*/  SEL R29, R53, RZ, !P0 ;  /* 0x000000ff351d7207 */ /* 0x000fe20004000000 */
[----:B------:R-:W-:Y:S01]  /*b270*/  IMAD.X R53, R9, 0x1, R177, P6 ;  /* 0x0000000109357824 */ /* 0x000fe200030e06b1 */
[----:B------:R-:W-:Y:S02]  /*b280*/  ISETP.GT.AND P5, PT, R11, 0x2d, PT ;  /* 0x0000002d0b00780c */ /* 0x000fe40003fa4270 */
[----:B------:R-:W-:Y:S02]  /*b290*/  ISETP.NE.U32.AND P1, PT, R29, RZ, PT ;  /* 0x000000ff1d00720c */ /* 0x000fe40003f25070 */
[----:B------:R-:W-:Y:S01]  /*b2a0*/  SEL R29, RZ, 0x4, !P5 ;  /* 0x00000004ff1d7807 */ /* 0x000fe20006800000 */
[----:B------:R1:W-:Y:S01]  /*b2b0*/  LDGSTS.E [R6+0x3a00], [R52.64], P4 ;  /* 0x03a0000034067fae */ /* 0x0003e2000a121844 */
[----:B------:R-:W-:-:S02]  /*b2c0*/  ISETP.GT.AND P4, PT, R11, 0x31, PT ;  /* 0x000000310b00780c */ /* 0x000fc40003f84270 */
[----:B-1----:R-:W-:Y:S02]  /*b2d0*/  IADD3 R30, P5, R10, R184, RZ ;  /* 0x000000b80a1e7210 */ /* 0x002fe40007fbe0ff */
        /* <DEDUP_REMOVED lines=16> */
[----:B------:R-:W-:-:S04]  /*b3e0*/  SEL R53, RZ, 0x4, !P3 ;  /* 0x00000004ff357807 */ /* 0x000fc80005800000 */
[----:B------:R1:W-:Y:S01]  /*b3f0*/  LDGSTS.E [R6+0x5200], [R30.64], P1 ;  /* 0x052000001e067fae */ /* 0x0003e20008921844 */
[----:B------:R-:W-:Y:S02]  /*b400*/  IADD3 R52, P5, R10, R208, RZ ;  /* 0x000000d00a347210 */ /* 0x000fe40007fbe0ff */
[----:B------:R-:W-:Y:S02]  /*b410*/  ISETP.NE.U32.AND P3, PT, R29, RZ, PT ;  /* 0x000000ff1d00720c */ /* 0x000fe40003f65070 */
[----:B------:R-:W-:Y:S02]  /*b420*/  SEL R29, R53, RZ, !P0 ;  /* 0x000000ff351d7207 */ /* 0x000fe40004000000 */
[----:B------:R-:W-:Y:S01]  /*b430*/  ISETP.GT.AND P6, PT, R11, 0x3d, PT ;  /* 0x0000003d0b00780c */ /* 0x000fe20003fc4270 */
[----:B------:R-:W-:Y:S01]  /*b440*/  IMAD.X R53, R9, 0x1, R209, P5 ;  /* 0x0000000109357824 */ /* 0x000fe200028e06d1 */
[----:B------:R-:W-:Y:S02]  /*b450*/  ISETP.NE.U32.AND P5, PT, R29, RZ, PT ;  /* 0x000000ff1d00720c */ /* 0x000fe40003fa5070 */
[----:B------:R-:W-:-:S02]  /*b460*/  SEL R29, RZ, 0x4, !P6 ;  /* 0x00000004ff1d7807 */ /* 0x000fc40007000000 */
[----:B-1----:R-:W-:Y:S01]  /*b470*/  IADD3 R30, P6, R10, R216, RZ ;  /* 0x000000d80a1e7210 */ /* 0x002fe20007fde0ff */
[----:B------:R1:W-:Y:S01]  /*b480*/  LDGSTS.E [R6+0x5a00], [R52.64], P4 ;  /* 0x05a0000034067fae */ /* 0x0003e2000a121844 */
[----:B------:R-:W-:-:S03]  /*b490*/  ISETP.GT.AND P1, PT, R11, 0x2, PT ;  /* 0x000000020b00780c */ /* 0x000fc60003f24270 */
[----:B------:R-:W-:Y:S01]  /*b4a0*/  IMAD.X R31, R9, 0x1, R217, P6 ;  /* 0x00000001091f7824 */ /* 0x000fe200030e06d9 */
[----:B------:R-:W-:-:S04]  /*b4b0*/  IADD3 R54, P6, R10, R232, RZ ;  /* 0x000000e80a367210 */ /* 0x000fc80007fde0ff */
[----:B------:R1:W-:Y:S02]  /*b4c0*/  LDGSTS.E [R6+0x6200], [R30.64], P2 ;  /* 0x062000001e067fae */ /* 0x0003e40009121844 */
[----:B-1----:R-:W-:Y:S02]  /*b4d0*/  SEL R53, R29, RZ, !P0 ;  /* 0x000000ff1d357207 */ /* 0x002fe40004000000 */
[----:B------:R-:W-:Y:S02]  /*b4e0*/  SEL R29, RZ, 0x4, !P1 ;  /* 0x00000004ff1d7807 */ /* 0x000fe40004800000 */
[----:B------:R-:W-:Y:S02]  /*b4f0*/  IADD3 R52, P4, R10, R224, RZ ;  /* 0x000000e00a347210 */ /* 0x000fe40007f9e0ff */
[----:B------:R-:W-:Y:S02]  /*b500*/  SEL R29, R29, RZ, !P0 ;  /* 0x000000ff1d1d7207 */ /* 0x000fe40004000000 */
[----:B------:R-:W-:-:S02]  /*b510*/  ISETP.GT.AND P2, PT, R11, 0x6, PT ;  /* 0x000000060b00780c */ /* 0x000fc40003f44270 */
[----:B------:R-:W-:Y:S01]  /*b520*/  ISETP.NE.U32.AND P1, PT, R53, RZ, PT ;  /* 0x000000ff3500720c */ /* 0x000fe20003f25070 */
[----:B------:R-:W-:Y:S01]  /*b530*/  IMAD.X R53, R9, 0x1, R225, P4 ;  /* 0x0000000109357824 */ /* 0x000fe200020e06e1 */
[----:B------:R-:W-:Y:S01]  /*b540*/  ISETP.NE.U32.AND P4, PT, R29, RZ, PT ;  /* 0x000000ff1d00720c */ /* 0x000fe20003f85070 */
[----:B------:R-:W-:Y:S01]  /*b550*/  IMAD.X R55, R9, 0x1, R233, P6 ;  /* 0x0000000109377824 */ /* 0x000fe200030e06e9 */
[----:B------:R-:W-:Y:S02]  /*b560*/  SEL R29, RZ, 0x4, !P2 ;  /* 0x00000004ff1d7807 */ /* 0x000fe40005000000 */
[----:B------:R-:W-:Y:S01]  /*b570*/  ISETP.GT.AND P6, PT, R11, 0xa, PT ;  /* 0x0000000a0b00780c */ /* 0x000fe20003fc4270 */
[----:B------:R1:W-:Y:S01]  /*b580*/  LDGSTS.E [R6+0x6a00], [R52.64], P3 ;  /* 0x06a0000034067fae */ /* 0x0003e20009921844 */
[----:B------:R-:W-:Y:S02]  /*b590*/  IADD3 R30, P2, R10, R240, RZ ;  /* 0x000000f00a1e7210 */ /* 0x000fe40007f5e0ff */
[----:B------:R-:W-:Y:S01]  /*b5a0*/  SEL R29, R29, RZ, !P0 ;  /* 0x000000ff1d1d7207 */ /* 0x000fe20004000000 */
[----:B------:R1:W-:Y:S01]  /*b5b0*/  LDGSTS.E [R6+0x7200], [R54.64], P5 ;  /* 0x0720000036067fae */ /* 0x0003e2000a921844 */
[----:B------:R-:W-:Y:S01]  /*b5c0*/  ISETP.GT.AND P3, PT, R11, 0xe, PT ;  /* 0x0000000e0b00780c */ /* 0x000fe20003f64270 */
[----:B------:R-:W-:Y:S01]  /*b5d0*/  IMAD.X R31, R9, 0x1, R241, P2 ;  /* 0x00000001091f7824 */ /* 0x000fe200010e06f1 */
[----:B------:R-:W-:-:S02]  /*b5e0*/  ISETP.NE.U32.AND P2, PT, R29, RZ, PT ;  /* 0x000000ff1d00720c */ /* 0x000fc40003f45070 */
[----:B-1----:R-:W-:Y:S02]  /*b5f0*/  SEL R53, RZ, 0x4, !P6 ;  /* 0x00000004ff357807 */ /* 0x002fe40007000000 */
[----:B------:R1:W-:Y:S01]  /*b600*/  LDGSTS.E [R6+0x7a00], [R30.64], P1 ;  /* 0x07a000001e067fae */ /* 0x0003e20008921844 */
[----:B------:R-:W-:Y:S02]  /*b610*/  IADD3 R52, P5, R10, R23, RZ ;  /* 0x000000170a347210 */ /* 0x000fe40007fbe0ff */
[----:B------:R-:W-:Y:S02]  /*b620*/  SEL R53, R53, RZ, !P0 ;  /* 0x000000ff35357207 */ /* 0x000fe40004000000 */
[----:B------:R-:W-:Y:S02]  /*b630*/  SEL R29, RZ, 0x4, !P3 ;  /* 0x00000004ff1d7807 */ /* 0x000fe40005800000 */
[----:B------:R-:W-:Y:S01]  /*b640*/  ISETP.NE.U32.AND P3, PT, R53, RZ, PT ;  /* 0x000000ff3500720c */ /* 0x000fe20003f65070 */
[----:B------:R-:W-:Y:S01]  /*b650*/  IMAD.X R53, R9, 0x1, R22, P5 ;  /* 0x0000000109357824 */ /* 0x000fe200028e0616 */
[----:B------:R-:W-:Y:S01]  /*b660*/  SEL R54, R29, RZ, !P0 ;  /* 0x000000ff1d367207 */ /* 0x000fe20004000000 */
[----:B------:R-:W-:Y:S01]  /*b670*/  IMAD R29, R5, 0x8000, R60 ;  /* 0x00008000051d7824 */ /* 0x000fe200078e023c */
[----:B------:R-:W-:-:S04]  /*b680*/  ISETP.GT.AND P1, PT, R11, 0x12, PT ;  /* 0x000000120b00780c */ /* 0x000fc80003f24270 */
[----:B------:R1:W-:Y:S02]  /*b690*/  LDGSTS.E [R29+0x400], [R52.64], P4 ;  /* 0x00400000341d7fae */ /* 0x0003e4000a121844 */
[----:B-1----:R-:W-:Y:S02]  /*b6a0*/  SEL R6, RZ, 0x4, !P1 ;  /* 0x00000004ff067807 */ /* 0x002fe40004800000 */
[----:B------:R-:W-:Y:S02]  /*b6b0*/  ISETP.GT.AND P1, PT, R11, 0x16, PT ;  /* 0x000000160b00780c */ /* 0x000fe40003f24270 */
[----:B------:R-:W-:Y:S02]  /*b6c0*/  ISETP.NE.U32.AND P5, PT, R54, RZ, PT ;  /* 0x000000ff3600720c */ /* 0x000fe40003fa5070 */
[----:B------:R-:W-:Y:S02]  /*b6d0*/  IADD3 R52, P6, R10, R15, RZ ;  /* 0x0000000f0a347210 */ /* 0x000fe40007fde0ff */
[----:B------:R-:W-:-:S03]  /*b6e0*/  SEL R31, RZ, 0x4, !P1 ;  /* 0x00000004ff1f7807 */ /* 0x000fc60004800000 */
[----:B------:R-:W-:Y:S01]  /*b6f0*/  IMAD.X R53, R9, 0x1, R14, P6 ;  /* 0x0000000109357824 */ /* 0x000fe200030e060e */
[----:B------:R-:W-:Y:S02]  /*b700*/  IADD3 R54, P6, R10, R138, RZ ;  /* 0x0000008a0a367210 */ /* 0x000fe40007fde0ff */
[----:B------:R-:W-:Y:S02]  /*b710*/  SEL R6, R6, RZ, !P0 ;  /* 0x000000ff06067207 */ /* 0x000fe40004000000 */
[----:B------:R-:W-:Y:S01]  /*b720*/  ISETP.GT.AND P4, PT, R11, 0x1a, PT ;  /* 0x0000001a0b00780c */ /* 0x000fe20003f84270 */
[----:B------:R-:W-:Y:S01]  /*b730*/  IMAD.X R55, R9, 0x1, R139, P6 ;  /* 0x0000000109377824 */ /* 0x000fe200030e068b */
[----:B------:R-:W-:Y:S01]  /*b740*/  IADD3 R30, P6, R10, R146, RZ ;  /* 0x000000920a1e7210 */ /* 0x000fe20007fde0ff */
[----:B------:R1:W-:Y:S01]  /*b750*/  LDGSTS.E [R29+0xc00], [R52.64], P2 ;  /* 0x00c00000341d7fae */ /* 0x0003e20009121844 */
[----:B------:R-:W-:Y:S02]  /*b760*/  SEL R31, R31, RZ, !P0 ;  /* 0x000000ff1f1f7207 */ /* 0x000fe40004000000 */
[----:B------:R-:W-:Y:S01]  /*b770*/  ISETP.NE.U32.AND P1, PT, R6, RZ, PT ;  /* 0x000000ff0600720c */ /* 0x000fe20003f25070 */
[----:B------:R1:W-:Y:S01]  /*b780*/  LDGSTS.E [R29+0x1400], [R54.64], P3 ;  /* 0x01400000361d7fae */ /* 0x0003e20009921844 */
[----:B------:R-:W-:-:S02]  /*b790*/  SEL R6, RZ, 0x4, !P4 ;  /* 0x00000004ff067807 */ /* 0x000fc40006000000 */
[----:B------:R-:W-:Y:S01]  /*b7a0*/  ISETP.NE.U32.AND P4, PT, R31, RZ, PT ;  /* 0x000000ff1f00720c */ /* 0x000fe20003f85070 */
[----:B------:R-:W-:Y:S01]  /*b7b0*/  IMAD.X R31, R9, 0x1, R147, P6 ;  /* 0x00000001091f7824 */ /* 0x000fe200030e0693 */
[----:B------:R-:W-:Y:S02]  /*b7c0*/  ISETP.GT.AND P6, PT, R11, 0x1e, PT ;  /* 0x0000001e0b00780c */ /* 0x000fe40003fc4270 */
[----:B-1----:R-:W-:Y:S02]  /*b7d0*/  IADD3 R52, P3, R10, R154, RZ ;  /* 0x0000009a0a347210 */ /* 0x002fe40007f7e0ff */
[----:B------:R1:W-:Y:S01]  /*b7e0*/  LDGSTS.E [R29+0x1c00], [R30.64], P5 ;  /* 0x01c000001e1d7fae */ /* 0x0003e2000a921844 */
[----:B------:R-:W-:Y:S02]  /*b7f0*/  SEL R6, R6, RZ, !P0 ;  /* 0x000000ff06067207 */ /* 0x000fe40004000000 */
[----:B------:R-:W-:Y:S01]  /*b800*/  SEL R54, RZ, 0x4, !P6 ;  /* 0x00000004ff367807 */ /* 0x000fe20007000000 */
[----:B------:R-:W-:Y:S01]  /*b810*/  IMAD.X R53, R9, 0x1, R155, P3 ;  /* 0x0000000109357824 */ /* 0x000fe200018e069b */
[----:B------:R-:W-:-:S02]  /*b820*/  ISETP.GT.AND P5, PT, R11, 0x22, PT ;  /* 0x000000220b00780c */ /* 0x000fc40003fa4270 */
[----:B------:R-:W-:Y:S02]  /*b830*/  SEL R54, R54, RZ, !P0 ;  /* 0x000000ff36367207 */ /* 0x000fe40004000000 */
[----:B------:R-:W-:Y:S01]  /*b840*/  ISETP.NE.U32.AND P2, PT, R6, RZ, PT ;  /* 0x000000ff0600720c */ /* 0x000fe20003f45070 */
[----:B------:R1:W-:Y:S02]  /*b850*/  LDGSTS.E [R29+0x2400], [R52.64], P1 ;  /* 0x02400000341d7fae */ /* 0x0003e40008921844 */
[----:B-1----:R-:W-:Y:S02]  /*b860*/  IADD3 R30, P3, R10, R162, RZ ;  /* 0x000000a20a1e7210 */ /* 0x002fe40007f7e0ff */
[----:B------:R-:W-:-:S03]  /*b870*/  SEL R6, RZ, 0x4, !P5 ;  /* 0x00000004ff067807 */ /* 0x000fc60006800000 */
[----:B------:R-:W-:Y:S01]  /*b880*/  IMAD.X R31, R9, 0x1, R163, P3 ;  /* 0x00000001091f7824 */ /* 0x000fe200018e06a3 */
[----:B------:R-:W-:Y:S02]  /*b890*/  ISETP.NE.U32.AND P3, PT, R54, RZ, PT ;  /* 0x000000ff3600720c */ /* 0x000fe40003f65070 */
[----:B------:R-:W-:Y:S02]  /*b8a0*/  IADD3 R54, P5, R10, R170, RZ ;  /* 0x000000aa0a367210 */ /* 0x000fe40007fbe0ff */
[----:B------:R-:W-:Y:S01]  /*b8b0*/  ISETP.GT.AND P6, PT, R11, 0x26, PT ;  /* 0x000000260b00780c */ /* 0x000fe20003fc4270 */
[----:B------:R1:W-:Y:S02]  /*b8c0*/  LDGSTS.E [R29+0x2c00], [R30.64], P4 ;  /* 0x02c000001e1d7fae */ /* 0x0003e4000a121844 */
[----:B------:R-:W-:Y:S01]  /*b8d0*/  IMAD.X R55, R9, 0x1, R171, P5 ;  /* 0x0000000109377824 */ /* 0x000fe200028e06ab */
[----:B------:R-:W-:Y:S02]  /*b8e0*/  SEL R60, RZ, 0x4, !P6 ;  /* 0x00000004ff3c7807 */ /* 0x000fe40007000000 */
[----:B------:R-:W-:-:S02]  /*b8f0*/  SEL R6, R6, RZ, !P0 ;  /* 0x000000ff06067207 */ /* 0x000fc40004000000 */
[----:B------:R-:W-:Y:S01]  /*b900*/  IADD3 R52, P6, R10, R178, RZ ;  /* 0x000000b20a347210 */ /* 0x000fe20007fde0ff */
[----:B------:R1:W-:Y:S01]  /*b910*/  LDGSTS.E [R29+0x3400], [R54.64], P2 ;  /* 0x03400000361d7fae */ /* 0x0003e20009121844 */
[----:B------:R-:W-:Y:S02]  /*b920*/  ISETP.GT.AND P4, PT, R11, 0x2a, PT ;  /* 0x0000002a0b00780c */ /* 0x000fe40003f84270 */
[----:B------:R-:W-:Y:S01]  /*b930*/  ISETP.NE.U32.AND P1, PT, R6, RZ, PT ;  /* 0x000000ff0600720c */ /* 0x000fe20003f25070 */
[----:B------:R-:W-:Y:S01]  /*b940*/  IMAD.X R53, R9, 0x1, R179, P6 ;  /* 0x0000000109357824 */ /* 0x000fe200030e06b3 */
[----:B------:R-:W-:Y:S02]  /*b950*/  ISETP.GT.AND P2, PT, R11, 0x2e, PT ;  /* 0x0000002e0b00780c */ /* 0x000fe40003f44270 */
[----:B------:R-:W-:Y:S02]  /*b960*/  SEL R60, R60, RZ, !P0 ;  /* 0x000000ff3c3c7207 */ /* 0x000fe40004000000 */
[----:B------:R-:W-:Y:S01]  /*b970*/  SEL R6, RZ, 0x4, !P4 ;  /* 0x00000004ff067807 */ /* 0x000fe20006000000 */
[----:B------:R4:W-:Y:S01]  /*b980*/  LDGSTS.E [R29+0x3c00], [R52.64], P3 ;  /* 0x03c00000341d7fae */ /* 0x0009e20009921844 */
[----:B-1----:R-:W-:-:S02]  /*b990*/  IADD3 R54, P6, R10, R186, RZ ;  /* 0x000000ba0a367210 */ /* 0x002fc40007fde0ff */
[----:B------:R-:W-:Y:S02]  /*b9a0*/  SEL R31, RZ, 0x4, !P2 ;  /* 0x00000004ff1f7807 */ /* 0x000fe40005000000 */
[----:B------:R-:W-:Y:S01]  /*b9b0*/  ISETP.NE.U32.AND P5, PT, R60, RZ, PT ;  /* 0x000000ff3c00720c */ /* 0x000fe20003fa5070 */
[----:B------:R-:W-:Y:S01]  /*b9c0*/  IMAD.X R55, R9, 0x1, R187, P6 ;  /* 0x0000000109377824 */ /* 0x000fe200030e06bb */
[----:B------:R-:W-:Y:S02]  /*b9d0*/  SEL R6, R6, RZ, !P0 ;  /* 0x000000ff06067207 */ /* 0x000fe40004000000 */
[----:B------:R-:W-:Y:S02]  /*b9e0*/  ISETP.GT.AND P4, PT, R11, 0x32, PT ;  /* 0x000000320b00780c */ /* 0x000fe40003f84270 */
[----:B------:R-:W-:Y:S01]  /*b9f0*/  IADD3 R30, P6, R10, R194, RZ ;  /* 0x000000c20a1e7210 */ /* 0x000fe20007fde0ff */
[----:B------:R1:W-:Y:S01]  /*ba00*/  LDGSTS.E [R29+0x4400], [R54.64], P1 ;  /* 0x04400000361d7fae */ /* 0x0003e20008921844 */
[----:B------:R-:W-:-:S02]  /*ba10*/  SEL R31, R31, RZ, !P0 ;  /* 0x000000ff1f1f7207 */ /* 0x000fc40004000000 */
[----:B------:R-:W-:Y:S02]  /*ba20*/  ISETP.NE.U32.AND P2, PT, R6, RZ, PT ;  /* 0x000000ff0600720c */ /* 0x000fe40003f45070 */
[----:B------:R-:W-:Y:S02]  /*ba30*/  SEL R6, RZ, 0x4, !P4 ;  /* 0x00000004ff067807 */ /* 0x000fe40006000000 */
[----:B------:R-:W-:Y:S01]  /*ba40*/  ISETP.NE.U32.AND P4, PT, R31, RZ, PT ;  /* 0x000000ff1f00720c */ /* 0x000fe20003f85070 */
[----:B------:R-:W-:Y:S01]  /*ba50*/  IMAD.X R31, R9, 0x1, R195, P6 ;  /* 0x00000001091f7824 */ /* 0x000fe200030e06c3 */
[----:B------:R-:W-:Y:S02]  /*ba60*/  ISETP.GT.AND P6, PT, R11, 0x36, PT ;  /* 0x000000360b00780c */ /* 0x000fe40003fc4270 */
[----:B----4-:R-:W-:Y:S02]  /*ba70*/  IADD3 R52, P1, R10, R202, RZ ;  /* 0x000000ca0a347210 */ /* 0x010fe40007f3e0ff */
[----:B-1----:R-:W-:Y:S01]  /*ba80*/  SEL R54, RZ, 0x4, !P6 ;  /* 0x00000004ff367807 */ /* 0x002fe20007000000 */
[----:B------:R1:W-:Y:S02]  /*ba90*/  LDGSTS.E [R29+0x4c00], [R30.64], P5 ;  /* 0x04c000001e1d7fae */ /* 0x0003e4000a921844 */
[----:B------:R-:W-:Y:S01]  /*baa0*/  IMAD.X R53, R9, 0x1, R203, P1 ;  /* 0x0000000109357824 */ /* 0x000fe200008e06cb */
[----:B------:R-:W-:-:S02]  /*bab0*/  SEL R6, R6, RZ, !P0 ;  /* 0x000000ff06067207 */ /* 0x000fc40004000000 */
[----:B------:R-:W-:Y:S02]  /*bac0*/  ISETP.GT.AND P5, PT, R11, 0x3a, PT ;  /* 0x0000003a0b00780c */ /* 0x000fe40003fa4270 */
[----:B------:R-:W-:Y:S01]  /*bad0*/  SEL R54, R54, RZ, !P0 ;  /* 0x000000ff36367207 */ /* 0x000fe20004000000 */
[----:B------:R4:W-:Y:S01]  /*bae0*/  LDGSTS.E [R29+0x5400], [R52.64], P2 ;  /* 0x05400000341d7fae */ /* 0x0009e20009121844 */
[----:B-1----:R-:W-:Y:S02]  /*baf0*/  IADD3 R30, P1, R10, R210, RZ ;  /* 0x000000d20a1e7210 */ /* 0x002fe40007f3e0ff */
[----:B------:R-:W-:Y:S02]  /*bb00*/  ISETP.NE.U32.AND P3, PT, R6, RZ, PT ;  /* 0x000000ff0600720c */ /* 0x000fe40003f65070 */
[----:B------:R-:W-:Y:S01]  /*bb10*/  SEL R6, RZ, 0x4, !P5 ;  /* 0x00000004ff067807 */ /* 0x000fe20006800000 */
[----:B------:R-:W-:Y:S01]  /*bb20*/  IMAD.X R31, R9, 0x1, R211, P1 ;  /* 0x00000001091f7824 */ /* 0x000fe200008e06d3 */
[----:B------:R-:W-:-:S02]  /*bb30*/  ISETP.NE.U32.AND P1, PT, R54, RZ, PT ;  /* 0x000000ff3600720c */ /* 0x000fc40003f25070 */
[----:B------:R-:W-:Y:S02]  /*bb40*/  IADD3 R54, P5, R10, R218, RZ ;  /* 0x000000da0a367210 */ /* 0x000fe40007fbe0ff */
[----:B------:R-:W-:Y:S01]  /*bb50*/  ISETP.GT.AND P6, PT, R11, 0x3e, PT ;  /* 0x0000003e0b00780c */ /* 0x000fe20003fc4270 */
[----:B------:R1:W-:Y:S01]  /*bb60*/  LDGSTS.E [R29+0x5c00], [R30.64], P4 ;  /* 0x05c000001e1d7fae */ /* 0x0003e2000a121844 */
[----:B------:R-:W-:Y:S01]  /*bb70*/  SEL R6, R6, RZ, !P0 ;  /* 0x000000ff06067207 */ /* 0x000fe20004000000 */
[----:B------:R-:W-:Y:S01]  /*bb80*/  IMAD.X R55, R9, 0x1, R219, P5 ;  /* 0x0000000109377824 */ /* 0x000fe200028e06db */
[----:B------:R-:W-:Y:S02]  /*bb90*/  ISETP.GT.AND P5, PT, R11, 0x3, PT ;  /* 0x000000030b00780c */ /* 0x000fe40003fa4270 */
[----:B------:R-:W-:Y:S02]  /*bba0*/  SEL R60, RZ, 0x4, !P6 ;  /* 0x00000004ff3c7807 */ /* 0x000fe40007000000 */
[----:B------:R-:W-:Y:S01]  /*bbb0*/  ISETP.NE.U32.AND P2, PT, R6, RZ, PT ;  /* 0x000000ff0600720c */ /* 0x000fe20003f45070 */
[----:B------:R3:W-:Y:S01]  /*bbc0*/  LDGSTS.E [R29+0x6400], [R54.64], P3 ;  /* 0x06400000361d7fae */ /* 0x0007e20009921844 */
[----:B------:R-:W-:-:S02]  /*bbd0*/  SEL R6, RZ, 0x4, !P5 ;  /* 0x00000004ff067807 */ /* 0x000fc40006800000 */
[----:B-1----:R-:W-:Y:S02]  /*bbe0*/  IADD3 R30, P6, R10, R226, RZ ;  /* 0x000000e20a1e7210 */ /* 0x002fe40007fde0ff */
[----:B------:R-:W-:Y:S02]  /*bbf0*/  ISETP.GT.AND P3, PT, R11, 0x7, PT ;  /* 0x000000070b00780c */ /* 0x000fe40003f64270 */
[----:B------:R-:W-:Y:S01]  /*bc00*/  SEL R60, R60, RZ, !P0 ;  /* 0x000000ff3c3c7207 */ /* 0x000fe20004000000 */
[----:B------:R-:W-:Y:S01]  /*bc10*/  IMAD.X R31, R9, 0x1, R227, P6 ;  /* 0x00000001091f7824 */ /* 0x000fe200030e06e3 */
[----:B------:R-:W-:Y:S02]  /*bc20*/  SEL R6, R6, RZ, !P0 ;  /* 0x000000ff06067207 */ /* 0x000fe40004000000 */
[----:B------:R-:W-:Y:S02]  /*bc30*/  ISETP.GT.AND P5, PT, R11, 0xb, PT ;  /* 0x0000000b0b00780c */ /* 0x000fe40003fa4270 */
[----:B----4-:R-:W-:Y:S01]  /*bc40*/  IADD3 R52, P6, R10, R234, RZ ;  /* 0x000000ea0a347210 */ /* 0x010fe20007fde0ff */
[----:B------:R1:W-:Y:S01]  /*bc50*/  LDGSTS.E [R29+0x6c00], [R30.64], P1 ;  /* 0x06c000001e1d7fae */ /* 0x0003e20008921844 */
[----:B---3--:R-:W-:-:S02]  /*bc60*/  SEL R55, RZ, 0x4, !P3 ;  /* 0x00000004ff377807 */ /* 0x008fc40005800000 */
[----:B------:R-:W-:Y:S02]  /*bc70*/  ISETP.NE.U32.AND P4, PT, R60, RZ, PT ;  /* 0x000000ff3c00720c */ /* 0x000fe40003f85070 */
[----:B------:R-:W-:Y:S02]  /*bc80*/  ISETP.NE.U32.AND P3, PT, R6, RZ, PT ;  /* 0x000000ff0600720c */ /* 0x000fe40003f65070 */
[----:B------:R-:W-:Y:S01]  /*bc90*/  SEL R6, RZ, 0x4, !P5 ;  /* 0x00000004ff067807 */ /* 0x000fe20006800000 */
[----:B------:R-:W-:Y:S01]  /*bca0*/  IMAD.X R53, R9, 0x1, R235, P6 ;  /* 0x0000000109357824 */ /* 0x000fe200030e06eb */
[----:B------:R-:W-:Y:S02]  /*bcb0*/  IADD3 R54, P5, R10, R242, RZ ;  /* 0x000000f20a367210 */ /* 0x000fe40007fbe0ff */
[----:B------:R-:W-:Y:S02]  /*bcc0*/  SEL R55, R55, RZ, !P0 ;  /* 0x000000ff37377207 */ /* 0x000fe40004000000 */
[----:B------:R3:W-:Y:S02]  /*bcd0*/  LDGSTS.E [R29+0x7400], [R52.64], P2 ;  /* 0x07400000341d7fae */ /* 0x0007e40009121844 */
[----:B------:R-:W-:Y:S01]  /*bce0*/  ISETP.NE.U32.AND P1, PT, R55, RZ, PT ;  /* 0x000000ff3700720c */ /* 0x000fe20003f25070 */
[----:B------:R-:W-:Y:S01]  /*bcf0*/  IMAD.X R55, R9, 0x1, R243, P5 ;  /* 0x0000000109377824 */ /* 0x000fe200028e06f3 */
[----:B------:R-:W-:-:S02]  /*bd00*/  ISETP.GT.AND P2, PT, R11, 0xf, PT ;  /* 0x0000000f0b00780c */ /* 0x000fc40003f44270 */
[----:B------:R-:W-:Y:S02]  /*bd10*/  SEL R6, R6, RZ, !P0 ;  /* 0x000000ff06067207 */ /* 0x000fe40004000000 */
[----:B------:R1:W-:Y:S01]  /*bd20*/  LDGSTS.E [R29+0x7c00], [R54.64], P4 ;  /* 0x07c00000361d7fae */ /* 0x0003e2000a121844 */
[----:B------:R-:W-:Y:S02]  /*bd30*/  ISETP.GT.AND P5, PT, R11, 0x13, PT ;  /* 0x000000130b00780c */ /* 0x000fe40003fa4270 */
[----:B------:R-:W-:Y:S01]  /*bd40*/  ISETP.NE.U32.AND P6, PT, R6, RZ, PT ;  /* 0x000000ff0600720c */ /* 0x000fe20003fc5070 */
[----:B------:R-:W-:Y:S01]  /*bd50*/  IMAD R6, R5, 0x8000, R61 ;  /* 0x0000800005067824 */ /* 0x000fe200078e023d */
[----:B---3--:R-:W-:Y:S02]  /*bd60*/  SEL R53, RZ, 0x4, !P5 ;  /* 0x00000004ff357807 */ /* 0x008fe40006800000 */
[----:B-1----:R-:W-:Y:S02]  /*bd70*/  SEL R29, RZ, 0x4, !P2 ;  /* 0x00000004ff1d7807 */ /* 0x002fe40005000000 */
[----:B------:R-:W-:-:S02]  /*bd80*/  IADD3 R30, P2, R10, R21, RZ ;  /* 0x000000150a1e7210 */ /* 0x000fc40007f5e0ff */
[----:B------:R-:W-:-:S03]  /*bd90*/  IADD3 R52, P5, R10, R132, RZ ;  /* 0x000000840a347210 */ /* 0x000fc60007fbe0ff */
[----:B------:R-:W-:Y:S01]  /*bda0*/  IMAD.X R31, R9, 0x1, R20, P2 ;  /* 0x00000001091f7824 */ /* 0x000fe200010e0614 */
[----:B------:R-:W-:Y:S02]  /*bdb0*/  SEL R53, R53, RZ, !P0 ;  /* 0x000000ff35357207 */ /* 0x000fe40004000000 */
[----:B------:R-:W-:Y:S02]  /*bdc0*/  SEL R29, R29, RZ, !P0 ;  /* 0x000000ff1d1d7207 */ /* 0x000fe40004000000 */
[----:B------:R1:W-:Y:S01]  /*bdd0*/  LDGSTS.E [R6+0x600], [R30.64], P3 ;  /* 0x006000001e067fae */ /* 0x0003e20009921844 */
[----:B------:R-:W-:Y:S01]  /*bde0*/  ISETP.NE.U32.AND P2, PT, R53, RZ, PT ;  /* 0x000000ff3500720c */ /* 0x000fe20003f45070 */
[----:B------:R-:W-:Y:S01]  /*bdf0*/  IMAD.X R53, R9, 0x1, R133, P5 ;  /* 0x0000000109357824 */ /* 0x000fe200028e0685 */
[----:B------:R-:W-:Y:S02]  /*be00*/  ISETP.GT.AND P5, PT, R11, 0x17, PT ;  /* 0x000000170b00780c */ /* 0x000fe40003fa4270 */
[----:B------:R-:W-:-:S02]  /*be10*/  ISETP.NE.U32.AND P4, PT, R29, RZ, PT ;  /* 0x000000ff1d00720c */ /* 0x000fc40003f85070 */
[----:B------:R3:W-:Y:S01]  /*be20*/  LDGSTS.E [R6+0xe00], [R52.64], P1 ;  /* 0x00e0000034067fae */ /* 0x0007e20008921844 */
[----:B-1----:R-:W-:Y:S02]  /*be30*/  IADD3 R30, P3, R10, R140, RZ ;  /* 0x0000008c0a1e7210 */ /* 0x002fe40007f7e0ff */
[----:B------:R-:W-:-:S03]  /*be40*/  SEL R54, RZ, 0x4, !P5 ;  /* 0x00000004ff367807 */ /* 0x000fc60006800000 */
[----:B------:R-:W-:Y:S01]  /*be50*/  IMAD.X R31, R9, 0x1, R141, P3 ;  /* 0x00000001091f7824 */ /* 0x000fe200018e068d */
[----:B------:R-:W-:Y:S02]  /*be60*/  ISETP.GT.AND P3, PT, R11, 0x1f, PT ;  /* 0x0000001f0b00780c */ /* 0x000fe40003f64270 */
[----:B---3--:R-:W-:Y:S02]  /*be70*/  IADD3 R52, P5, R10, R148, RZ ;  /* 0x000000940a347210 */ /* 0x008fe40007fbe0ff */
[----:B------:R-:W-:Y:S01]  /*be80*/  SEL R60, RZ, 0x4, !P3 ;  /* 0x00000004ff3c7807 */ /* 0x000fe20005800000 */
[----:B------:R1:W-:Y:S02]  /*be90*/  LDGSTS.E [R6+0x1600], [R30.64], P6 ;  /* 0x016000001e067fae */ /* 0x0003e4000b121844 */
[----:B------:R-:W-:Y:S01]  /*bea0*/  IMAD.X R53, R9, 0x1, R149, P5 ;  /* 0x0000000109357824 */ /* 0x000fe200028e0695 */
[----:B------:R-:W-:-:S04]  /*beb0*/  SEL R60, R60, RZ, !P0 ;  /* 0x000000ff3c3c7207 */ /* 0x000fc80004000000 */
[----:B------:R3:W-:Y:S01]  /*bec0*/  LDGSTS.E [R6+0x1e00], [R52.64], P4 ;  /* 0x01e0000034067fae */ /* 0x0007e2000a121844 */
[----:B------:R-:W-:-:S03]  /*bed0*/  ISETP.NE.U32.AND P4, PT, R60, RZ, PT ;  /* 0x000000ff3c00720c */ /* 0x000fc60003f85070 */
[----:B------:R-:W4:Y:S01]  /*bee0*/  LDL R60, [R1+0x4] ;  /* 0x00000400013c7983 */ /* 0x000f220000100800 */
[----:B------:R-:W-:Y:S02]  /*bef0*/  ISETP.GT.AND P1, PT, R11, 0x1b, PT ;  /* 0x0000001b0b00780c */ /* 0x000fe40003f24270 */
[----:B------:R-:W-:Y:S02]  /*bf00*/  SEL R54, R54, RZ, !P0 ;  /* 0x000000ff36367207 */ /* 0x000fe40004000000 */
[----:B------:R-:W-:Y:S02]  /*bf10*/  SEL R29, RZ, 0x4, !P1 ;  /* 0x00000004ff1d7807 */ /* 0x000fe40004800000 */
[----:B------:R-:W-:Y:S02]  /*bf20*/  ISETP.NE.U32.AND P1, PT, R54, RZ, PT ;  /* 0x000000ff3600720c */ /* 0x000fe40003f25070 */
[----:B------:R-:W-:Y:S02]  /*bf30*/  IADD3 R54, P5, R10, R156, RZ ;  /* 0x0000009c0a367210 */ /* 0x000fe40007fbe0ff */
[----:B------:R-:W-:-:S02]  /*bf40*/  SEL R29, R29, RZ, !P0 ;  /* 0x000000ff1d1d7207 */ /* 0x000fc40004000000 */
[----:B---3--:R-:W-:Y:S01]  /*bf50*/  IADD3 R52, P6, R10, R164, RZ ;  /* 0x000000a40a347210 */ /* 0x008fe20007fde0ff */
[----:B------:R-:W-:Y:S01]  /*bf60*/  IMAD.X R55, R9, 0x1, R157, P5 ;  /* 0x0000000109377824 */ /* 0x000fe200028e069d */
[----:B------:R-:W-:Y:S02]  /*bf70*/  ISETP.GT.AND P5, PT, R11, 0x23, PT ;  /* 0x000000230b00780c */ /* 0x000fe40003fa4270 */
[----:B------:R-:W-:Y:S01]  /*bf80*/  ISETP.NE.U32.AND P3, PT, R29, RZ, PT ;  /* 0x000000ff1d00720c */ /* 0x000fe20003f65070 */
[----:B------:R-:W-:Y:S01]  /*bf90*/  IMAD.X R53, R9, 0x1, R165, P6 ;  /* 0x0000000109357824 */ /* 0x000fe200030e06a5 */
[----:B------:R-:W-:Y:S01]  /*bfa0*/  SEL R29, RZ, 0x4, !P5 ;  /* 0x00000004ff1d7807 */ /* 0x000fe20006800000 */
[----:B------:R3:W-:Y:S01]  /*bfb0*/  LDGSTS.E [R6+0x2600], [R54.64], P2 ;  /* 0x0260000036067fae */ /* 0x0007e20009121844 */
[----:B------:R-:W-:Y:S02]  /*bfc0*/  ISETP.GT.AND P2, PT, R11, 0x27, PT ;  /* 0x000000270b00780c */ /* 0x000fe40003f44270 */
[----:B------:R-:W-:Y:S01]  /*bfd0*/  SEL R29, R29, RZ, !P0 ;  /* 0x000000ff1d1d7207 */ /* 0x000fe20004000000 */
[----:B------:R2:W-:Y:S01]  /*bfe0*/  LDGSTS.E [R6+0x2e00], [R52.64], P1 ;  /* 0x02e0000034067fae */ /* 0x0005e20008921844 */
[----:B------:R-:W-:-:S02]  /*bff0*/  ISETP.GT.AND P5, PT, R11, 0x2b, PT ;  /* 0x0000002b0b00780c */ /* 0x000fc40003fa4270 */
[----:B-1----:R-:W-:Y:S02]  /*c000*/  SEL R31, RZ, 0x4, !P2 ;  /* 0x00000004ff1f7807 */ /* 0x002fe40005000000 */
[----:B---3--:R-:W-:Y:S02]  /*c010*/  IADD3 R54, P6, R10, R172, RZ ;  /* 0x000000ac0a367210 */ /* 0x008fe40007fde0ff */
[----:B------:R-:W-:-:S03]  /*c020*/  ISETP.NE.U32.AND P2, PT, R29, RZ, PT ;  /* 0x000000ff1d00720c */ /* 0x000fc60003f45070 */
[----:B------:R-:W-:Y:S01]  /*c030*/  IMAD.X R55, R9, 0x1, R173, P6 ;  /* 0x0000000109377824 */ /* 0x000fe200030e06ad */
[----:B------:R-:W-:Y:S02]  /*c040*/  SEL R29, RZ, 0x4, !P5 ;  /* 0x00000004ff1d7807 */ /* 0x000fe40006800000 */
[C---:B------:R-:W-:Y:S02]  /*c050*/  IADD3 R30, P5, R10.reuse, R180, RZ ;  /* 0x000000b40a1e7210 */ /* 0x040fe40007fbe0ff */
[----:B------:R-:W-:Y:S01]  /*c060*/  SEL R31, R31, RZ, !P0 ;  /* 0x000000ff1f1f7207 */ /* 0x000fe20004000000 */
[----:B------:R1:W-:Y:S01]  /*c070*/  LDGSTS.E [R6+0x3600], [R54.64], P3 ;  /* 0x0360000036067fae */ /* 0x0003e20009921844 */
[----:B--2---:R-:W-:Y:S02]  /*c080*/  IADD3 R52, P3, R10, R188, RZ ;  /* 0x000000bc0a347210 */ /* 0x004fe40007f7e0ff */
[----:B------:R-:W-:Y:S01]  /*c090*/  ISETP.NE.U32.AND P6, PT, R31, RZ, PT ;  /* 0x000000ff1f00720c */ /* 0x000fe20003fc5070 */
[----:B------:R-:W-:Y:S01]  /*c0a0*/  IMAD.X R31, R9, 0x1, R181, P5 ;  /* 0x00000001091f7824 */ /* 0x000fe200028e06b5 */
[----:B------:R-:W-:Y:S01]  /*c0b0*/  SEL R29, R29, RZ, !P0 ;  /* 0x000000ff1d1d7207 */ /* 0x000fe20004000000 */
[----:B------:R-:W-:Y:S01]  /*c0c0*/  IMAD.X R53, R9, 0x1, R189, P3 ;  /* 0x0000000109357824 */ /* 0x000fe200018e06bd */
[----:B------:R-:W-:-:S02]  /*c0d0*/  ISETP.GT.AND P5, PT, R11, 0x2f, PT ;  /* 0x0000002f0b00780c */ /* 0x000fc40003fa4270 */
[----:B------:R-:W-:Y:S01]  /*c0e0*/  ISETP.GT.AND P3, PT, R11, 0x33, PT ;  /* 0x000000330b00780c */ /* 0x000fe20003f64270 */
[----:B------:R2:W-:Y:S01]  /*c0f0*/  LDGSTS.E [R6+0x3e00], [R30.64], P4 ;  /* 0x03e000001e067fae */ /* 0x0005e2000a121844 */
[----:B------:R-:W-:Y:S02]  /*c100*/  ISETP.NE.U32.AND P1, PT, R29, RZ, PT ;  /* 0x000000ff1d00720c */ /* 0x000fe40003f25070 */
[----:B------:R-:W-:Y:S01]  /*c110*/  SEL R29, RZ, 0x4, !P5 ;  /* 0x00000004ff1d7807 */ /* 0x000fe20006800000 */
[----:B------:R3:W-:Y:S01]  /*c120*/  LDGSTS.E [R6+0x4600], [R52.64], P2 ;  /* 0x0460000034067fae */ /* 0x0007e20009121844 */
[----:B-1----:R-:W-:Y:S02]  /*c130*/  SEL R55, RZ, 0x4, !P3 ;  /* 0x00000004ff377807 */ /* 0x002fe40005800000 */
[----:B--2---:R-:W-:Y:S02]  /*c140*/  IADD3 R30, P4, R10, R196, RZ ;  /* 0x000000c40a1e7210 */ /* 0x004fe40007f9e0ff */
[----:B------:R-:W-:-:S02]  /*c150*/  SEL R29, R29, RZ, !P0 ;  /* 0x000000ff1d1d7207 */ /* 0x000fc40004000000 */
[----:B------:R-:W-:Y:S01]  /*c160*/  SEL R55, R55, RZ, !P0 ;  /* 0x000000ff37377207 */ /* 0x000fe20004000000 */
[----:B------:R-:W-:Y:S01]  /*c170*/  IMAD.X R31, R9, 0x1, R197, P4 ;  /* 0x00000001091f7824 */ /* 0x000fe200020e06c5 */
[----:B------:R-:W-:Y:S02]  /*c180*/  IADD3 R54, P4, R10, R204, RZ ;  /* 0x000000cc0a367210 */ /* 0x000fe40007f9e0ff */
[----:B------:R-:W-:Y:S02]  /*c190*/  ISETP.GT.AND P5, PT, R11, 0x37, PT ;  /* 0x000000370b00780c */ /* 0x000fe40003fa4270 */
[----:B------:R-:W-:Y:S01]  /*c1a0*/  ISETP.NE.U32.AND P3, PT, R29, RZ, PT ;  /* 0x000000ff1d00720c */ /* 0x000fe20003f65070 */
[----:B------:R1:W-:Y:S01]  /*c1b0*/  LDGSTS.E [R6+0x4e00], [R30.64], P6 ;  /* 0x04e000001e067fae */ /* 0x0003e2000b121844 */
[----:B------:R-:W-:Y:S01]  /*c1c0*/  ISETP.NE.U32.AND P2, PT, R55, RZ, PT ;  /* 0x000000ff3700720c */ /* 0x000fe20003f45070 */
[----:B------:R-:W-:Y:S01]  /*c1d0*/  IMAD.X R55, R9, 0x1, R205, P4 ;  /* 0x0000000109377824 */ /* 0x000fe200020e06cd */
[----:B------:R-:W-:-:S02]  /*c1e0*/  SEL R29, RZ, 0x4, !P5 ;  /* 0x00000004ff1d7807 */ /* 0x000fc40006800000 */
[----:B------:R-:W-:Y:S02]  /*c1f0*/  ISETP.GT.AND P5, PT, R11, 0x3b, PT ;  /* 0x0000003b0b00780c */ /* 0x000fe40003fa4270 */
[----:B------:R-:W-:Y:S01]  /*c200*/  SEL R29, R29, RZ, !P0 ;  /* 0x000000ff1d1d7207 */ /* 0x000fe20004000000 */
[----:B------:R2:W-:Y:S01]  /*c210*/  LDGSTS.E [R6+0x5600], [R54.64], P1 ;  /* 0x0560000036067fae */ /* 0x0005e20008921844 */
[----:B------:R-:W-:Y:S02]  /*c220*/  LOP3.LUT R61, R65, 0x3f, RZ, 0xc0, !PT ;  /* 0x0000003f413d7812 */ /* 0x000fe400078ec0ff */
[----:B------:R-:W-:Y:S01]  /*c230*/  ISETP.GT.AND P6, PT, R11, 0x3f, PT ;  /* 0x0000003f0b00780c */ /* 0x000fe20003fc4270 */
[----:B------:R-:W5:Y:S01]  /*c240*/  LDL R65, [R1+0x68] ;  /* 0x0000680001417983 */ /* 0x000f620000100800 */
[----:B---3--:R-:W-:Y:S02]  /*c250*/  IADD3 R52, P1, R10, R212, RZ ;  /* 0x000000d40a347210 */ /* 0x008fe40007f3e0ff */
[----:B------:R-:W-:-:S02]  /*c260*/  ISETP.NE.U32.AND P4, PT, R29, RZ, PT ;  /* 0x000000ff1d00720c */ /* 0x000fc40003f85070 */
[----:B------:R-:W-:Y:S01]  /*c270*/  SEL R29, RZ, 0x4, !P5 ;  /* 0x00000004ff1d7807 */ /* 0x000fe20006800000 */
[----:B------:R-:W-:Y:S01]  /*c280*/  IMAD.X R53, R9, 0x1, R213, P1 ;  /* 0x0000000109357824 */ /* 0x000fe200008e06d5 */
[----:B------:R-:W-:Y:S02]  /*c290*/  ISETP.GE.AND P5, PT, R61, R11, PT ;  /* 0x0000000b3d00720c */ /* 0x000fe40003fa6270 */
[----:B--2---:R-:W-:Y:S01]  /*c2a0*/  SEL R54, RZ, 0x4, !P6 ;  /* 0x00000004ff367807 */ /* 0x004fe20007000000 */
[----:B------:R-:W2:Y:S01]  /*c2b0*/  LDL R61, [R1+0x88] ;  /* 0x00008800013d7983 */ /* 0x000ea20000100800 */
[----:B-1----:R-:W-:Y:S02]  /*c2c0*/  IADD3 R30, P1, R10, R220, RZ ;  /* 0x000000dc0a1e7210 */ /* 0x002fe40007f3e0ff */
[----:B------:R-:W-:Y:S01]  /*c2d0*/  SEL R29, R29, RZ, !P0 ;  /* 0x000000ff1d1d7207 */ /* 0x000fe20004000000 */
[----:B------:R1:W-:Y:S01]  /*c2e0*/  LDGSTS.E [R6+0x5e00], [R52.64], P3 ;  /* 0x05e0000034067fae */ /* 0x0003e20009921844 */
[----:B------:R-:W-:-:S02]  /*c2f0*/  SEL R54, R54, RZ, !P0 ;  /* 0x000000ff36367207 */ /* 0x000fc40004000000 */
[----:B------:R-:W-:Y:S01]  /*c300*/  SEL R55, RZ, 0x4, P5 ;  /* 0x00000004ff377807 */ /* 0x000fe20002800000 */
[----:B------:R-:W-:Y:S01]  /*c310*/  IMAD.X R31, R9, 0x1, R221, P1 ;  /* 0x00000001091f7824 */ /* 0x000fe200008e06dd */
[----:B------:R-:W-:Y:S02]  /*c320*/  ISETP.NE.U32.AND P5, PT, R29, RZ, PT ;  /* 0x000000ff1d00720c */ /* 0x000fe40003fa5070 */
[----:B------:R-:W-:Y:S02]  /*c330*/  ISETP.NE.U32.AND P1, PT, R54, RZ, PT ;  /* 0x000000ff3600720c */ /* 0x000fe40003f25070 */
[----:B------:R-:W-:Y:S01]  /*c340*/  SEL R55, R55, RZ, !P0 ;  /* 0x000000ff37377207 */ /* 0x000fe20004000000 */
[----:B------:R3:W-:Y:S01]  /*c350*/  LDGSTS.E [R6+0x6600], [R30.64], P2 ;  /* 0x066000001e067fae */ /* 0x0007e20009121844 */
[C---:B------:R-:W-:Y:S02]  /*c360*/  IADD3 R54, P0, R10.reuse, R228, RZ ;  /* 0x000000e40a367210 */ /* 0x040fe40007f1e0ff */
[----:B-1----:R-:W-:-:S02]  /*c370*/  IADD3 R52, P6, R10, R236, RZ ;  /* 0x000000ec0a347210 */ /* 0x002fc40007fde0ff */
[----:B------:R-:W-:Y:S01]  /*c380*/  ISETP.NE.U32.AND P3, PT, R55, RZ, PT ;  /* 0x000000ff3700720c */ /* 0x000fe20003f65070 */
[C---:B------:R-:W-:Y:S02]  /*c390*/  IMAD.X R55, R9.reuse, 0x1, R229, P0 ;  /* 0x0000000109377824 */ /* 0x040fe400000e06e5 */
[----:B------:R-:W-:-:S03]  /*c3a0*/  IMAD.X R53, R9, 0x1, R237, P6 ;  /* 0x0000000109357824 */ /* 0x000fc600030e06ed */
[----:B------:R1:W-:Y:S01]  /*c3b0*/  LDGSTS.E [R6+0x6e00], [R54.64], P4 ;  /* 0x06e0000036067fae */ /* 0x0003e2000a121844 */
[----:B---3--:R-:W-:-:S03]  /*c3c0*/  IADD3 R30, P0, R10, R244, RZ ;  /* 0x000000f40a1e7210 */ /* 0x008fc60007f1e0ff */
[----:B------:R4:W-:Y:S02]  /*c3d0*/  LDGSTS.E [R6+0x7600], [R52.64], P5 ;  /* 0x0760000034067fae */ /* 0x0009e4000a921844 */
[----:B------:R-:W-:Y:S02]  /*c3e0*/  IMAD.X R31, R9, 0x1, R245, P0 ;  /* 0x00000001091f7824 */ /* 0x000fe400000e06f5 */
[----:B------:R-:W-:-:S03]  /*c3f0*/  IMAD R29, R5, 0x4000, R3 ;  /* 0x00004000051d7824 */ /* 0x000fc600078e0203 */
[----:B------:R3:W-:Y:S01]  /*c400*/  LDGSTS.E [R6+0x7e00], [R30.64], P1 ;  /* 0x07e000001e067fae */ /* 0x0007e20008921844 */
[----:B-1----:R-:W-:-:S03]  /*c410*/  IADD3 R54, P2, R12, R246, RZ ;  /* 0x000000f60c367210 */ /* 0x002fc60007f5e0ff */
[----:B------:R-:W0:Y:S02]  /*c420*/  LDGDEPBAR ;  /* 0x00000000000079af */ /* 0x000e240000000000 */
[----:B------:R-:W-:-:S05]  /*c430*/  IMAD.X R55, R4, 0x1, R247, P2 ;  /* 0x0000000104377824 */ /* 0x000fca00010e06f7 */
[----:B------:R1:W-:Y:S01]  /*c440*/  LDGSTS.E [R29+0x18000], [R54.64], P3 ;  /* 0x18000000361d7fae */ /* 0x0003e20009921844 */
[----:B----4-:R-:W-:-:S03]  /*c450*/  IADD3 R52, P0, R12, R60, RZ ;  /* 0x0000003c0c347210 */ /* 0x010fc60007f1e0ff */
[----:B---3--:R-:W3:Y:S04]  /*c460*/  LDL R6, [R1+0xc8] ;  /* 0x0000c80001067983 */ /* 0x008ee80000100800 */
[----:B------:R-:W4:Y:S01]  /*c470*/  LDL R60, [R1+0xa8] ;  /* 0x0000a800013c7983 */ /* 0x000f220000100800 */
[----:B------:R-:W-:Y:S01]  /*c480*/  IMAD.X R53, R4, 0x1, R70, P0 ;  /* 0x0000000104357824 */ /* 0x000fe200000e0646 */
[C---:B-1----:R-:W-:Y:S02]  /*c490*/  IADD3 R54, P0, R12.reuse, R62, RZ ;  /* 0x0000003e0c367210 */ /* 0x042fe40007f1e0ff */
[----:B------:R-:W3:Y:S01]  /*c4a0*/  LDL R62, [R1+0xc] ;  /* 0x00000c00013e7983 */ /* 0x000ee20000100800 */
[----:B------:R-:W-:Y:S02]  /*c4b0*/  IADD3 R30, P1, R12, R71, RZ ;  /* 0x000000470c1e7210 */ /* 0x000fe40007f3e0ff */
[C---:B------:R-:W-:Y:S01]  /*c4c0*/  IMAD.X R55, R4.reuse, 0x1, R67, P0 ;  /* 0x0000000104377824 */ /* 0x040fe200000e0643 */
[----:B------:R1:W-:Y:S02]  /*c4d0*/  LDGSTS.E [R29+0x18800], [R52.64], P3 ;  /* 0x18800000341d7fae */ /* 0x0003e40009921844 */
[----:B------:R-:W-:-:S02]  /*c4e0*/  IMAD.X R31, R4, 0x1, R69, P1 ;  /* 0x00000001041f7824 */ /* 0x000fc400008e0645 */
[----:B------:R-:W3:Y:S04]  /*c4f0*/  LDL R67, [R1+0x10] ;  /* 0x0000100001437983 */ /* 0x000ee80000100800 */
[----:B------:R1:W-:Y:S02]  /*c500*/  LDGSTS.E [R29+0x19000], [R30.64], P3 ;  /* 0x190000001e1d7fae */ /* 0x0003e40009921844 */
[C---:B-1----:R-:W-:Y:S02]  /*c510*/  IADD3 R52, P1, R12.reuse, R68, RZ ;  /* 0x000000440c347210 */ /* 0x042fe40007f3e0ff */
[----:B------:R1:W-:Y:S04]  /*c520*/  LDGSTS.E [R29+0x19800], [R54.64], P3 ;  /* 0x19800000361d7fae */ /* 0x0003e80009921844 */
[----:B------:R-:W3:Y:S01]  /*c530*/  LDL R71, [R1+0x8c] ;  /* 0x00008c0001477983 */ /* 0x000ee20000100800 */
[----:B------:R-:W-:-:S03]  /*c540*/  IADD3 R30, P0, R12, R66, RZ ;  /* 0x000000420c1e7210 */ /* 0x000fc60007f1e0ff */
[----:B------:R-:W3:Y:S04]  /*c550*/  LDL R70, [R1+0x90] ;  /* 0x0000900001467983 */ /* 0x000ee80000100800 */
[----:B------:R-:W3:Y:S04]  /*c560*/  LDL R66, [R1+0x4c] ;  /* 0x00004c0001427983 */ /* 0x000ee80000100800 */
[----:B------:R-:W3:Y:S04]  /*c570*/  LDL R69, [R1+0xcc] ;  /* 0x0000cc0001457983 */ /* 0x000ee80000100800 */
[----:B------:R-:W3:Y:S01]  /*c580*/  LDL R68, [R1+0x14] ;  /* 0x0000140001447983 */ /* 0x000ee20000100800 */
[----:B-----5:R-:W-:Y:S01]  /*c590*/  IMAD.X R53, R4, 0x1, R65, P1 ;  /* 0x0000000104357824 */ /* 0x020fe200008e0641 */
[----:B-1----:R-:W-:-:S02]  /*c5a0*/  IADD3 R54, P1, R12, R64, RZ ;  /* 0x000000400c367210 */ /* 0x002fc40007f3e0ff */
[----:B------:R-:W5:Y:S04]  /*c5b0*/  LDL R65, [R1+0x6c] ;  /* 0x00006c0001417983 */ /* 0x000f680000100800 */
[----:B------:R-:W5:Y:S01]  /*c5c0*/  LDL R64, [R1+0x50] ;  /* 0x0000500001407983 */ /* 0x000f620000100800 */
[----:B--2---:R-:W-:-:S03]  /*c5d0*/  IMAD.X R31, R4, 0x1, R61, P0 ;  /* 0x00000001041f7824 */ /* 0x004fc600000e063d */
[----:B------:R1:W-:Y:S04]  /*c5e0*/  LDGSTS.E [R29+0x1a000], [R52.64], P3 ;  /* 0x1a000000341d7fae */ /* 0x0003e80009921844 */
[----:B------:R-:W2:Y:S04]  /*c5f0*/  LDL R61, [R1+0x70] ;  /* 0x00007000013d7983 */ /* 0x000ea80000100800 */
[----:B------:R3:W-:Y:S01]  /*c600*/  LDGSTS.E [R29+0x1a800], [R30.64], P3 ;  /* 0x1a8000001e1d7fae */ /* 0x0007e20009921844 */
[----:B-1----:R-:W-:-:S03]  /*c610*/  IADD3 R52, P2, R12, R63, RZ ;  /* 0x0000003f0c347210 */ /* 0x002fc60007f5e0ff */
[----:B------:R-:W2:Y:S01]  /*c620*/  LDL R63, [R1+0xb0] ;  /* 0x0000b000013f7983 */ /* 0x000ea20000100800 */
[----:B----4-:R-:W-:-:S03]  /*c630*/  IMAD.X R55, R4, 0x1, R60, P1 ;  /* 0x0000000104377824 */ /* 0x010fc600008e063c */
[----:B------:R-:W4:Y:S04]  /*c640*/  LDL R60, [R1+0xac] ;  /* 0x0000ac00013c7983 */ /* 0x000f280000100800 */
[----:B------:R3:W-:Y:S02]  /*c650*/  LDGSTS.E [R29+0x1b000], [R54.64], P3 ;  /* 0x1b000000361d7fae */ /* 0x0007e40009921844 */
[----:B---3--:R-:W-:Y:S02]  /*c660*/  IADD3 R54, P1, R12, R62, RZ ;  /* 0x0000003e0c367210 */ /* 0x008fe40007f3e0ff */
[----:B------:R-:W3:Y:S01]  /*c670*/  LDL R62, [R1+0xd0] ;  /* 0x0000d000013e7983 */ /* 0x000ee20000100800 */
[----:B------:R-:W-:Y:S01]  /*c680*/  IMAD.X R53, R4, 0x1, R6, P2 ;  /* 0x0000000104357824 */ /* 0x000fe200010e0606 */
[----:B------:R-:W-:-:S02]  /*c690*/  IADD3 R30, P0, R12, R248, RZ ;  /* 0x000000f80c1e7210 */ /* 0x000fc40007f1e0ff */
[----:B------:R-:W-:Y:S01]  /*c6a0*/  LOP3.LUT R6, R3, 0x20, RZ, 0x3c, !PT ;  /* 0x0000002003067812 */ /* 0x000fe200078e3cff */
[C---:B------:R-:W-:Y:S01]  /*c6b0*/  IMAD.X R55, R4.reuse, 0x1, R67, P1 ;  /* 0x0000000104377824 */ /* 0x040fe200008e0643 */
[----:B------:R1:W-:Y:S01]  /*c6c0*/  LDGSTS.E [R29+0x1b800], [R52.64], P3 ;  /* 0x1b800000341d7fae */ /* 0x0003e20009921844 */
[----:B------:R-:W-:Y:S02]  /*c6d0*/  IMAD.X R31, R4, 0x1, R249, P0 ;  /* 0x00000001041f7824 */ /* 0x000fe400000e06f9 */
[----:B------:R-:W-:Y:S01]  /*c6e0*/  IMAD R6, R5, 0x4000, R6 ;  /* 0x0000400005067824 */ /* 0x000fe200078e0206 */
[----:B------:R-:W3:Y:S04]  /*c6f0*/  LDL R67, [R1+0x34] ;  /* 0x0000340001437983 */ /* 0x000ee80000100800 */
[----:B------:R1:W-:Y:S02]  /*c700*/  LDGSTS.E [R6+0x18200], [R30.64], P3 ;  /* 0x182000001e067fae */ /* 0x0003e40009921844 */
[----:B-1----:R-:W-:-:S02]  /*c710*/  IADD3 R52, P0, R12, R85, RZ ;  /* 0x000000550c347210 */ /* 0x002fc40007f1e0ff */
[----:B------:R5:W-:Y:S01]  /*c720*/  LDGSTS.E [R6+0x18a00], [R54.64], P3 ;  /* 0x18a0000036067fae */ /* 0x000be20009921844 */
[----:B------:R-:W-:Y:S02]  /*c730*/  IADD3 R30, P1, R12, R66, RZ ;  /* 0x000000420c1e7210 */ /* 0x000fe40007f3e0ff */
[----:B------:R-:W-:Y:S01]  /*c740*/  IMAD.X R53, R4, 0x1, R84, P0 ;  /* 0x0000000104357824 */ /* 0x000fe200000e0654 */
[----:B------:R-:W3:Y:S04]  /*c750*/  LDL R66, [R1+0x18] ;  /* 0x0000180001427983 */ /* 0x000ee80000100800 */
[----:B------:R1:W-:Y:S01]  /*c760*/  LDGSTS.E [R6+0x19200], [R52.64], P3 ;  /* 0x1920000034067fae */ /* 0x0003e20009921844 */
[----:B------:R-:W-:-:S03]  /*c770*/  LOP3.LUT R29, R3, 0x40, RZ, 0x3c, !PT ;  /* 0x00000040031d7812 */ /* 0x000fc600078e3cff */
[----:B------:R-:W3:Y:S04]  /*c780*/  LDL R85, [R1] ;  /* 0x0000000001557983 */ /* 0x000ee80000100800 */
[----:B------:R-:W3:Y:S01]  /*c790*/  LDL R84, [R1+0x3c] ;  /* 0x00003c0001547983 */ /* 0x000ee20000100800 */
[----:B-----5:R-:W-:-:S03]  /*c7a0*/  IADD3 R54, P0, R12, R65, RZ ;  /* 0x000000410c367210 */ /* 0x020fc60007f1e0ff */
[----:B------:R-:W5:Y:S01]  /*c7b0*/  LDL R65, [R1+0x54] ;  /* 0x0000540001417983 */ /* 0x000f620000100800 */
[----:B------:R-:W-:-:S03]  /*c7c0*/  IMAD.X R31, R4, 0x1, R64, P1 ;  /* 0x00000001041f7824 */ /* 0x000fc600008e0640 */
[----:B------:R-:W5:Y:S04]  /*c7d0*/  LDL R64, [R1+0x38] ;  /* 0x0000380001407983 */ /* 0x000f680000100800 */
[----:B------:R4:W-:Y:S01]  /*c7e0*/  LDGSTS.E [R6+0x19a00], [R30.64], P3 ;  /* 0x19a000001e067fae */ /* 0x0009e20009921844 */
[----:B--2---:R-:W-:-:S03]  /*c7f0*/  IMAD.X R55, R4, 0x1, R61, P0 ;  /* 0x0000000104377824 */ /* 0x004fc600000e063d */
[----:B------:R-:W2:Y:S01]  /*c800*/  LDL R61, [R1+0x74] ;  /* 0x00007400013d7983 */ /* 0x000ea20000100800 */
[----:B-1----:R-:W-:-:S03]  /*c810*/  IADD3 R52, P1, R12, R71, RZ ;  /* 0x000000470c347210 */ /* 0x002fc60007f3e0ff */
[----:B------:R1:W-:Y:S02]  /*c820*/  LDGSTS.E [R6+0x1a200], [R54.64], P3 ;  /* 0x1a20000036067fae */ /* 0x0003e40009921844 */
[----:B------:R-:W-:Y:S02]  /*c830*/  IMAD.X R53, R4, 0x1, R70, P1 ;  /* 0x0000000104357824 */ /* 0x000fe400008e0646 */
[----:B------:R-:W-:Y:S01]  /*c840*/  IMAD R29, R5, 0x4000, R29 ;  /* 0x00004000051d7824 */ /* 0x000fe200078e021d */
[----:B------:R-:W2:Y:S04]  /*c850*/  LDL R71, [R1+0x40] ;  /* 0x0000400001477983 */ /* 0x000ea80000100800 */
[----:B------:R3:W-:Y:S01]  /*c860*/  LDGSTS.E [R6+0x1aa00], [R52.64], P3 ;  /* 0x1aa0000034067fae */ /* 0x0007e20009921844 */
[----:B-1----:R-:W-:-:S03]  /*c870*/  IADD3 R54, P1, R12, R69, RZ ;  /* 0x000000450c367210 */ /* 0x002fc60007f3e0ff */
[----:B------:R-:W2:Y:S04]  /*c880*/  LDL R70, [R1+0x7c] ;  /* 0x00007c0001467983 */ /* 0x000ea80000100800 */
[----:B------:R-:W2:Y:S01]  /*c890*/  LDL R69, [R1+0x60] ;  /* 0x0000600001457983 */ /* 0x000ea20000100800 */
[----:B----4-:R-:W-:-:S03]  /*c8a0*/  IADD3 R30, P0, R12, R60, RZ ;  /* 0x0000003c0c1e7210 */ /* 0x010fc60007f1e0ff */
[----:B------:R-:W4:Y:S02]  /*c8b0*/  LDL R60, [R1+0x58] ;  /* 0x00005800013c7983 */ /* 0x000f240000100800 */
[C---:B------:R-:W-:Y:S02]  /*c8c0*/  IMAD.X R31, R4.reuse, 0x1, R63, P0 ;  /* 0x00000001041f7824 */ /* 0x040fe400000e063f */
[----:B------:R-:W4:Y:S01]  /*c8d0*/  LDL R63, [R1+0x94] ;  /* 0x00009400013f7983 */ /* 0x000f220000100800 */
[----:B---3--:R-:W-:Y:S01]  /*c8e0*/  IMAD.X R55, R4, 0x1, R62, P1 ;  /* 0x0000000104377824 */ /* 0x008fe200008e063e */
[----:B------:R-:W-:Y:S02]  /*c8f0*/  IADD3 R52, P0, R12, R250, RZ ;  /* 0x000000fa0c347210 */ /* 0x000fe40007f1e0ff */
[----:B------:R-:W3:Y:S04]  /*c900*/  LDL R62, [R1+0x78] ;  /* 0x00007800013e7983 */ /* 0x000ee80000100800 */
[----:B------:R1:W-:Y:S01]  /*c910*/  LDGSTS.E [R6+0x1b200], [R30.64], P3 ;  /* 0x1b2000001e067fae */ /* 0x0003e20009921844 */
[----:B------:R-:W-:-:S03]  /*c920*/  IMAD.X R53, R4, 0x1, R251, P0 ;  /* 0x0000000104357824 */ /* 0x000fc600000e06fb */
[----:B------:R1:W-:Y:S04]  /*c930*/  LDGSTS.E [R6+0x1ba00], [R54.64], P3 ;  /* 0x1ba0000036067fae */ /* 0x0003e80009921844 */
[----:B------:R5:W-:Y:S01]  /*c940*/  LDGSTS.E [R29+0x18400], [R52.64], P3 ;  /* 0x18400000341d7fae */ /* 0x000be20009921844 */
[----:B-1----:R-:W-:-:S03]  /*c950*/  IADD3 R30, P1, R12, R68, RZ ;  /* 0x000000440c1e7210 */ /* 0x002fc60007f3e0ff */
[----:B------:R-:W3:Y:S01]  /*c960*/  LDL R68, [R1+0x9c] ;  /* 0x00009c0001447983 */ /* 0x000ee20000100800 */
[----:B------:R-:W-:-:S03]  /*c970*/  IADD3 R54, P0, R12, R67, RZ ;  /* 0x000000430c367210 */ /* 0x000fc60007f1e0ff */
[----:B------:R-:W3:Y:S01]  /*c980*/  LDL R6, [R1+0xd8] ;  /* 0x0000d80001067983 */ /* 0x000ee20000100800 */
[----:B------:R-:W-:-:S03]  /*c990*/  IMAD.X R31, R4, 0x1, R66, P1 ;  /* 0x00000001041f7824 */ /* 0x000fc600008e0642 */
[----:B------:R-:W3:Y:S04]  /*c9a0*/  LDL R67, [R1+0xbc] ;  /* 0x0000bc0001437983 */ /* 0x000ee80000100800 */
[----:B------:R2:W-:Y:S04]  /*c9b0*/  LDGSTS.E [R29+0x18c00], [R30.64], P3 ;  /* 0x18c000001e1d7fae */ /* 0x0005e80009921844 */
[----:B------:R-:W3:Y:S01]  /*c9c0*/  LDL R66, [R1+0x80] ;  /* 0x0000800001427983 */ /* 0x000ee20000100800 */
[----:B-----5:R-:W-:-:S03]  /*c9d0*/  IADD3 R52, P1, R12, R65, RZ ;  /* 0x000000410c347210 */ /* 0x020fc60007f3e0ff */
[----:B------:R-:W5:Y:S01]  /*c9e0*/  LDL R65, [R1+0xdc] ;  /* 0x0000dc0001417983 */ /* 0x000f620000100800 */
[----:B------:R-:W-:-:S03]  /*c9f0*/  IMAD.X R55, R4, 0x1, R64, P0 ;  /* 0x0000000104377824 */ /* 0x000fc600000e0640 */
[----:B------:R-:W5:Y:S04]  /*ca00*/  LDL R64, [R1+0xa0] ;  /* 0x0000a00001407983 */ /* 0x000f680000100800 */
[----:B------:R1:W-:Y:S01]  /*ca10*/  LDGSTS.E [R29+0x19400], [R54.64], P3 ;  /* 0x19400000361d7fae */ /* 0x0003e20009921844 */
[----:B--2---:R-:W-:-:S03]  /*ca20*/  IADD3 R30, P0, R12, R61, RZ ;  /* 0x0000003d0c1e7210 */ /* 0x004fc60007f1e0ff */
[----:B------:R-:W2:Y:S01]  /*ca30*/  LDL R61, [R1+0x20] ;  /* 0x00002000013d7983 */ /* 0x000ea20000100800 */
[----:B----4-:R-:W-:-:S03]  /*ca40*/  IMAD.X R53, R4, 0x1, R60, P1 ;  /* 0x0000000104357824 */ /* 0x010fc600008e063c */
[----:B------:R-:W4:Y:S01]  /*ca50*/  LDL R60, [R1+0x5c] ;  /* 0x00005c00013c7983 */ /* 0x000f220000100800 */
[----:B-1----:R-:W-:-:S03]  /*ca60*/  IADD3 R54, P1, R12, R63, RZ ;  /* 0x0000003f0c367210 */ /* 0x002fc60007f3e0ff */
[----:B------:R1:W-:Y:S04]  /*ca70*/  LDGSTS.E [R29+0x19c00], [R52.64], P3 ;  /* 0x19c00000341d7fae */ /* 0x0003e80009921844 */
[----:B------:R-:W5:Y:S01]  /*ca80*/  LDL R63, [R1+0xc0] ;  /* 0x0000c000013f7983 */ /* 0x000f620000100800 */
[----:B---3--:R-:W-:-:S03]  /*ca90*/  IMAD.X R31, R4, 0x1, R62, P0 ;  /* 0x00000001041f7824 */ /* 0x008fc600000e063e */
[----:B------:R-:W3:Y:S01]  /*caa0*/  LDL R62, [R1+0xe0] ;  /* 0x0000e000013e7983 */ /* 0x000ee20000100800 */
[----:B-1----:R-:W-:Y:S01]  /*cab0*/  IADD3 R52, P0, R12, R102, RZ ;  /* 0x000000660c347210 */ /* 0x002fe20007f1e0ff */
[C---:B------:R-:W-:Y:S02]  /*cac0*/  IMAD.X R55, R4.reuse, 0x1, R101, P1 ;  /* 0x0000000104377824 */ /* 0x040fe400008e0665 */
[----:B------:R1:W-:Y:S02]  /*cad0*/  LDGSTS.E [R29+0x1a400], [R30.64], P3 ;  /* 0x1a4000001e1d7fae */ /* 0x0003e40009921844 */
[----:B------:R-:W-:Y:S02]  /*cae0*/  IMAD.X R53, R4, 0x1, R87, P0 ;  /* 0x0000000104357824 */ /* 0x000fe400000e0657 */
[----:B------:R1:W-:Y:S04]  /*caf0*/  LDGSTS.E [R29+0x1ac00], [R54.64], P3 ;  /* 0x1ac00000361d7fae */ /* 0x0003e80009921844 */
[----:B------:R1:W-:Y:S02]  /*cb00*/  LDGSTS.E [R29+0x1b400], [R52.64], P3 ;  /* 0x1b400000341d7fae */ /* 0x0003e40009921844 */
[----:B-1----:R-:W-:-:S02]  /*cb10*/  IADD3 R30, P1, R12, R100, RZ ;  /* 0x000000640c1e7210 */ /* 0x002fc40007f3e0ff */
[----:B------:R-:W-:-:S03]  /*cb20*/  IADD3 R54, P0, R12, R252, RZ ;  /* 0x000000fc0c367210 */ /* 0x000fc60007f1e0ff */
[----:B------:R-:W-:Y:S01]  /*cb30*/  IMAD.X R31, R4, 0x1, R6, P1 ;  /* 0x00000001041f7824 */ /* 0x000fe200008e0606 */
[----:B------:R-:W-:Y:S02]  /*cb40*/  LOP3.LUT R6, R3, 0x60, RZ, 0x3c, !PT ;  /* 0x0000006003067812 */ /* 0x000fe400078e3cff */
[----:B------:R-:W-:Y:S01]  /*cb50*/  IADD3 R52, P1, R12, R86, RZ ;  /* 0x000000560c347210 */ /* 0x000fe20007f3e0ff */
[----:B------:R-:W-:Y:S01]  /*cb60*/  IMAD.X R55, R4, 0x1, R85, P0 ;  /* 0x0000000104377824 */ /* 0x000fe200000e0655 */
[----:B------:R1:W-:Y:S01]  /*cb70*/  LDGSTS.E [R29+0x1bc00], [R30.64], P3 ;  /* 0x1bc000001e1d7fae */ /* 0x0003e20009921844 */
[----:B------:R-:W-:-:S05]  /*cb80*/  IMAD R6, R5, 0x4000, R6 ;  /* 0x0000400005067824 */ /* 0x000fca00078e0206 */
[----:B------:R1:W-:Y:S02]  /*cb90*/  LDGSTS.E [R6+0x18600], [R54.64], P3 ;  /* 0x1860000036067fae */ /* 0x0003e40009921844 */
[----:B-1----:R-:W-:-:S05]  /*cba0*/  IADD3 R30, P0, R12, R84, RZ ;  /* 0x000000540c1e7210 */ /* 0x002fca0007f1e0ff */
[----:B------:R-:W-:Y:S01]  /*cbb0*/  IMAD.X R31, R4, 0x1, R71, P0 ;  /* 0x00000001041f7824 */ /* 0x000fe200000e0647 */
[----:B------:R-:W-:Y:S02]  /*cbc0*/  IADD3 R54, P0, R12, R70, RZ ;  /* 0x000000460c367210 */ /* 0x000fe40007f1e0ff */
[----:B------:R-:W-:-:S03]  /*cbd0*/  IADD3 R7, R7, 0x1, RZ ;  /* 0x0000000107077810 */ /* 0x000fc60007ffe0ff */
[C---:B------:R-:W-:Y:S02]  /*cbe0*/  IMAD.X R55, R4.reuse, 0x1, R66, P0 ;  /* 0x0000000104377824 */ /* 0x040fe400000e0642 */
[----:B--2---:R-:W-:-:S05]  /*cbf0*/  IMAD.X R53, R4, 0x1, R61, P1 ;  /* 0x0000000104357824 */ /* 0x004fca00008e063d */
[----:B------:R1:W-:Y:S04]  /*cc00*/  LDGSTS.E [R6+0x18e00], [R52.64], P3 ;  /* 0x18e0000034067fae */ /* 0x0003e80009921844 */
[----:B------:R2:W-:Y:S02]  /*cc10*/  LDGSTS.E [R6+0x19600], [R30.64], P3 ;  /* 0x196000001e067fae */ /* 0x0005e40009921844 */
[C---:B--2---:R-:W-:Y:S02]  /*cc20*/  IADD3 R30, P2, R12.reuse, R67, RZ ;  /* 0x000000430c1e7210 */ /* 0x044fe40007f5e0ff */
[----:B------:R-:W-:Y:S02]  /*cc30*/  IADD3 R11, R11, -0x40, RZ ;  /* 0xffffffc00b0b7810 */ /* 0x000fe40007ffe0ff */
[----:B----4-:R-:W-:-:S05]  /*cc40*/  IADD3 R60, P1, R12, R60, RZ ;  /* 0x0000003c0c3c7210 */ /* 0x010fca0007f3e0ff */
[----:B------:R-:W-:Y:S01]  /*cc50*/  IMAD.X R61, R4, 0x1, R69, P1 ;  /* 0x00000001043d7824 */ /* 0x000fe200008e0645 */
[----:B-1----:R-:W-:-:S04]  /*cc60*/  IADD3 R52, P1, R12, R68, RZ ;  /* 0x000000440c347210 */ /* 0x002fc80007f3e0ff */
[----:B------:R1:W-:Y:S01]  /*cc70*/  LDGSTS.E [R6+0x19e00], [R60.64], P3 ;  /* 0x19e000003c067fae */ /* 0x0003e20009921844 */
[----:B-----5:R-:W-:Y:S02]  /*cc80*/  IMAD.X R53, R4, 0x1, R64, P1 ;  /* 0x0000000104357824 */ /* 0x020fe400008e0640 */
[----:B------:R-:W-:Y:S01]  /*cc90*/  IMAD.MOV.U32 R64, RZ, RZ, c[0x0][0x188] ;  /* 0x00006200ff407624 */ /* 0x000fe200078e00ff */
[----:B------:R2:W-:Y:S01]  /*cca0*/  LDGSTS.E [R6+0x1a600], [R54.64], P3 ;  /* 0x1a60000036067fae */ /* 0x0005e20009921844 */
[----:B-1----:R-:W-:Y:S01]  /*ccb0*/  IADD3 R60, P0, R12, R65, RZ ;  /* 0x000000410c3c7210 */ /* 0x002fe20007f1e0ff */
[----:B------:R-:W-:Y:S02]  /*ccc0*/  IMAD.MOV.U32 R65, RZ, RZ, c[0x0][0x18c] ;  /* 0x00006300ff417624 */ /* 0x000fe400078e00ff */
[----:B------:R2:W-:Y:S01]  /*ccd0*/  LDGSTS.E [R6+0x1ae00], [R52.64], P3 ;  /* 0x1ae0000034067fae */ /* 0x0005e20009921844 */
[----:B------:R-:W-:Y:S02]  /*cce0*/  IMAD.SHL.U32 R64, R64, 0x40, RZ ;  /* 0x0000004040407824 */ /* 0x000fe400078e00ff */
[----:B---3--:R-:W-:Y:S01]  /*ccf0*/  IMAD.X R61, R4, 0x1, R62, P0 ;  /* 0x00000001043d7824 */ /* 0x008fe200000e063e */
[----:B------:R-:W-:Y:S01]  /*cd00*/  ISETP.NE.U32.AND P0, PT, R26, R7, PT ;  /* 0x000000071a00720c */ /* 0x000fe20003f05070 */
[----:B------:R-:W-:Y:S01]  /*cd10*/  IMAD.SHL.U32 R65, R65, 0x40, RZ ;  /* 0x0000004041417824 */ /* 0x000fe200078e00ff */
[----:B------:R-:W-:Y:S01]  /*cd20*/  SHF.R.S32.HI R62, RZ, 0x1f, R64 ;  /* 0x0000001fff3e7819 */ /* 0x000fe20000011440 */
[----:B------:R-:W-:-:S03]  /*cd30*/  IMAD.X R31, R4, 0x1, R63, P2 ;  /* 0x00000001041f7824 */ /* 0x000fc600010e063f */
[----:B------:R-:W-:Y:S02]  /*cd40*/  SHF.R.S32.HI R63, RZ, 0x1f, R65 ;  /* 0x0000001fff3f7819 */ /* 0x000fe40000011441 */
[----:B------:R2:W-:Y:S01]  /*cd50*/  LDGSTS.E [R6+0x1b600], [R30.64], P3 ;  /* 0x1b6000001e067fae */ /* 0x0005e20009921844 */
[C---:B------:R-:W-:Y:S02]  /*cd60*/  LEA R12, P1, R65.reuse, R12, 0x2 ;  /* 0x0000000c410c7211 */ /* 0x040fe400078210ff */
[C---:B------:R-:W-:Y:S01]  /*cd70*/  LEA R10, P2, R64.reuse, R10, 0x2 ;  /* 0x0000000a400a7211 */ /* 0x040fe200078410ff */
[----:B------:R2:W-:Y:S01]  /*cd80*/  LDGSTS.E [R6+0x1be00], [R60.64], P3 ;  /* 0x1be000003c067fae */ /* 0x0005e20009921844 */
[----:B------:R-:W-:Y:S02]  /*cd90*/  SHF.L.U64.HI R63, R65, 0x2, R63 ;  /* 0x00000002413f7819 */ /* 0x000fe4000001023f */
[----:B------:R-:W-:Y:S01]  /*cda0*/  SHF.L.U64.HI R62, R64, 0x2, R62 ;  /* 0x00000002403e7819 */ /* 0x000fe2000001023e */
[----:B------:R-:W0:Y:S02]  /*cdb0*/  LDGDEPBAR ;  /* 0x00000000000079af */ /* 0x000e240000000000 */
[----:B------:R-:W-:-:S02]  /*cdc0*/  IMAD.X R4, R4, 0x1, R63, P1 ;  /* 0x0000000104047824 */ /* 0x000fc400008e063f */
[----:B------:R-:W-:Y:S01]  /*cdd0*/  IMAD.X R9, R9, 0x1, R62, P2 ;  /* 0x0000000109097824 */ /* 0x000fe200010e063e */
[----:B------:R-:W-:Y:S01]  /*cde0*/  @!P0 CALL.REL.NOINC `(.L_x_1) ;  /* 0x0000001000008944 */ /* 0x000fe20003c00000 */
[----:B------:R-:W-:Y:S05]  /*cdf0*/  BRA `(.L_x_2) ;  /* 0xffffc5b000007947 */ /* 0x000fea000383ffff */
.L_x_1:
[----:B-1----:R-:W3:Y:S01]  /*ce00*/  LDL.LU R29, [R1+0xec] ;  /* 0x0000ec00011d7983 */ /* 0x002ee20000300800 */
[----:B------:R-:W-:-:S04]  /*ce10*/  DEPBAR.LE SB0, 0x0 ;  /* 0x000080000000791a */ /* 0x000fc80000000000 */
[----:B--2---:R-:W2:Y:S04]  /*ce20*/  LDL.LU R54, [R1+0xf0] ;  /* 0x0000f00001367983 */ /* 0x004ea80000300800 */
[----:B------:R-:W1:Y:S01]  /*ce30*/  S2R R30, SR_TID.X ;  /* 0x00000000001e7919 */ /* 0x000e620000002100 */
[C---:B------:R-:W-:Y:S02]  /*ce40*/  IADD3 R4, R0.reuse, 0x2, RZ ;  /* 0x0000000200047810 */ /* 0x040fe40007ffe0ff */
[C---:B------:R-:W-:Y:S02]  /*ce50*/  IADD3 R5, R0.reuse, 0x1, RZ ;  /* 0x0000000100057810 */ /* 0x040fe40007ffe0ff */
[----:B------:R-:W-:Y:S01]  /*ce60*/  IADD3 R6, R0, 0x3, RZ ;  /* 0x0000000300067810 */ /* 0x000fe20007ffe0ff */
[----:B-1----:R-:W-:-:S02]  /*ce70*/  IMAD.SHL.U32 R2, R30, 0x200, RZ ;  /* 0x000002001e027824 */ /* 0x002fc400078e00ff */
[----:B------:R-:W-:-:S03]  /*ce80*/  IMAD.SHL.U32 R3, R30, 0x20, RZ ;  /* 0x000000201e037824 */ /* 0x000fc600078e00ff */
[----:B------:R-:W-:-:S04]  /*ce90*/  LOP3.LUT R2, R2, 0x3000, RZ, 0xc0, !PT ;  /* 0x0000300002027812 */ /* 0x000fc800078ec0ff */
[----:B------:R-:W-:Y:S01]  /*cea0*/  LOP3.LUT R3, R2, 0x60, R3, 0xf8, !PT ;  /* 0x0000006002037812 */ /* 0x000fe200078ef803 */
[----:B------:R-:W-:-:S05]  /*ceb0*/  IMAD.SHL.U32 R2, R30, 0x4, RZ ;  /* 0x000000041e027824 */ /* 0x000fca00078e00ff */
[----:B------:R-:W-:Y:S01]  /*cec0*/  LOP3.LUT R2, R3, 0x170, R2, 0x78, !PT ;  /* 0x0000017003027812 */ /* 0x000fe200078e7802 */
[----:B------:R-:W-:Y:S02]  /*ced0*/  IMAD.MOV.U32 R7, RZ, RZ, R89 ;  /* 0x000000ffff077224 */ /* 0x000fe400078e0059 */
[----:B------:R-:W-:Y:S02]  /*cee0*/  IMAD.MOV.U32 R10, RZ, RZ, R92 ;  /* 0x000000ffff0a7224 */ /* 0x000fe400078e005c */
[----:B------:R-:W-:Y:S02]  /*cef0*/  IMAD.MOV.U32 R11, RZ, RZ, R93 ;  /* 0x000000ffff0b7224 */ /* 0x000fe400078e005d */
[----:B------:R-:W-:Y:S02]  /*cf00*/  IMAD.MOV.U32 R14, RZ, RZ, R96 ;  /* 0x000000ffff0e7224 */ /* 0x000fe400078e0060 */
[----:B------:R-:W-:Y:S02]  /*cf10*/  IMAD.MOV.U32 R15, RZ, RZ, R97 ;  /* 0x000000ffff0f7224 */ /* 0x000fe400078e0061 */
[----:B------:R-:W-:-:S02]  /*cf20*/  IMAD.MOV.U32 R89, RZ, RZ, R75 ;  /* 0x000000ffff597224 */ /* 0x000fc400078e004b */
        /* <DEDUP_REMOVED lines=29> */
[----:B------:R-:W-:-:S05]  /*d100*/  IMAD R35, R0, c[0x0][0x198], RZ ;  /* 0x0000660000237a24 */ /* 0x000fca00078e02ff */
[----:B------:R-:W-:Y:S02]  /*d110*/  IADD3 R43, R35, c[0x0][0x198], RZ ;  /* 0x00006600232b7a10 */ /* 0x000fe40007ffe0ff */
[----:B------:R-:W-:Y:S01]  /*d120*/  IADD3 R41, R0, 0x5, RZ ;  /* 0x0000000500297810 */ /* 0x000fe20007ffe0ff */
[----:B------:R-:W-:Y:S01]  /*d130*/  BAR.SYNC.DEFER_BLOCKING 0x0 ;  /* 0x0000000000007b1d */ /* 0x000fe20000010000 */
[----:B--2---:R-:W-:-:S04]  /*d140*/  ISETP.GE.AND P0, PT, R54, c[0x0][0x178], PT ;  /* 0x00005e0036007a0c */ /* 0x004fc80003f06270 */
[----:B------:R-:W-:Y:S01]  /*d150*/  ISETP.LT.AND P5, PT, R4, c[0x0][0x17c], !P0 ;  /* 0x00005f0004007a0c */ /* 0x000fe200047a1270 */
[C---:B------:R-:W-:Y:S01]  /*d160*/  IMAD.SHL.U32 R4, R30.reuse, 0x800, RZ ;  /* 0x000008001e047824 */ /* 0x040fe200078e00ff */
[----:B------:R-:W-:Y:S02]  /*d170*/  ISETP.LT.AND P3, PT, R5, c[0x0][0x17c], !P0 ;  /* 0x00005f0005007a0c */ /* 0x000fe40004761270 */
[----:B------:R-:W-:Y:S02]  /*d180*/  LOP3.LUT R30, R30, 0x7f, RZ, 0xc0, !PT ;  /* 0x0000007f1e1e7812 */ /* 0x000fe400078ec0ff */
[----:B------:R-:W-:Y:S02]  /*d190*/  LOP3.LUT R4, R4, 0x3000, RZ, 0xc0, !PT ;  /* 0x0000300004047812 */ /* 0x000fe400078ec0ff */
[----:B------:R-:W-:Y:S01]  /*d1a0*/  IADD3 R5, R0, 0x4, RZ ;  /* 0x0000000400057810 */ /* 0x000fe20007ffe0ff */
[----:B---3--:R-:W-:Y:S01]  /*d1b0*/  IMAD.IADD R53, R2, 0x1, R29 ;  /* 0x0000000102357824 */ /* 0x008fe200078e021d */
[----:B------:R-:W-:Y:S01]  /*d1c0*/  ISETP.LT.AND P1, PT, R6, c[0x0][0x17c], !P0 ;  /* 0x00005f0006007a0c */ /* 0x000fe20004721270 */
[----:B------:R-:W-:Y:S01]  /*d1d0*/  IMAD R52, R30, 0x10, R4 ;  /* 0x000000101e347824 */ /* 0x000fe200078e0204 */
[----:B------:R-:W-:Y:S01]  /*d1e0*/  ISETP.LT.AND P4, PT, R5, c[0x0][0x17c], !P0 ;  /* 0x00005f0005007a0c */ /* 0x000fe20004781270 */
[----:B------:R-:W-:-:S02]  /*d1f0*/  IMAD.MOV.U32 R4, RZ, RZ, R72 ;  /* 0x000000ffff047224 */ /* 0x000fc400078e0048 */
[----:B------:R-:W-:Y:S02]  /*d200*/  IMAD.MOV.U32 R5, RZ, RZ, R73 ;  /* 0x000000ffff057224 */ /* 0x000fe400078e0049 */
[----:B------:R-:W-:Y:S02]  /*d210*/  IMAD.MOV.U32 R6, RZ, RZ, R88 ;  /* 0x000000ffff067224 */ /* 0x000fe400078e0058 */
[----:B------:R-:W-:-:S03]  /*d220*/  IMAD.MOV.U32 R88, RZ, RZ, R74 ;  /* 0x000000ffff587224 */ /* 0x000fc600078e004a */
[----:B------:R1:W-:Y:S04]  /*d230*/  STS.128 [R53], R4 ;  /* 0x0000000435007388 */ /* 0x0003e80000000c00 */
[----:B------:R-:W-:Y:S04]  /*d240*/  STS.128 [R53+0x80], R88 ;  /* 0x0000805835007388 */ /* 0x000fe80000000c00 */
[----:B------:R-:W-:Y:S01]  /*d250*/  STS.128 [R53+0x200], R8 ;  /* 0x0002000835007388 */ /* 0x000fe20000000c00 */
[----:B-1----:R-:W-:Y:S02]  /*d260*/  IMAD.MOV.U32 R6, RZ, RZ, R120 ;  /* 0x000000ffff067224 */ /* 0x002fe400078e0078 */
[----:B------:R-:W-:-:S02]  /*d270*/  IMAD.MOV.U32 R7, RZ, RZ, R121 ;  /* 0x000000ffff077224 */ /* 0x000fc400078e0079 */
[----:B------:R-:W-:Y:S02]  /*d280*/  IMAD.MOV.U32 R4, RZ, RZ, R128 ;  /* 0x000000ffff047224 */ /* 0x000fe400078e0080 */
[----:B------:R-:W-:Y:S02]  /*d290*/  IMAD.MOV.U32 R5, RZ, RZ, R129 ;  /* 0x000000ffff057224 */ /* 0x000fe400078e0081 */
[----:B------:R-:W-:Y:S02]  /*d2a0*/  IMAD.MOV.U32 R120, RZ, RZ, R130 ;  /* 0x000000ffff787224 */ /* 0x000fe400078e0082 */
[----:B------:R-:W-:Y:S01]  /*d2b0*/  IMAD.MOV.U32 R121, RZ, RZ, R131 ;  /* 0x000000ffff797224 */ /* 0x000fe200078e0083 */
[----:B------:R-:W-:Y:S04]  /*d2c0*/  STS.128 [R53+0x280], R92 ;  /* 0x0002805c35007388 */ /* 0x000fe80000000c00 */
[----:B------:R-:W-:Y:S04]  /*d2d0*/  STS.128 [R53+0x400], R12 ;  /* 0x0004000c35007388 */ /* 0x000fe80000000c00 */
[----:B------:R-:W-:Y:S04]  /*d2e0*/  STS.128 [R53+0x480], R96 ;  /* 0x0004806035007388 */ /* 0x000fe80000000c00 */
[----:B------:R-:W-:Y:S04]  /*d2f0*/  STS.128 [R53+0x600], R4 ;  /* 0x0006000435007388 */ /* 0x000fe80000000c00 */
[----:B------:R-:W-:Y:S04]  /*d300*/  STS.128 [R53+0x680], R120 ;  /* 0x0006807835007388 */ /* 0x000fe80000000c00 */
[----:B------:R-:W-:Y:S01]  /*d310*/  BAR.SYNC.DEFER_BLOCKING 0x0 ;  /* 0x0000000000007b1d */ /* 0x000fe20000010000 */
[----:B------:R-:W-:Y:S01]  /*d320*/  IMAD.MOV.U32 R74, RZ, RZ, R32 ;  /* 0x000000ffff4a7224 */ /* 0x000fe200078e0020 */
[----:B------:R-:W-:-:S02]  /*d330*/  LOP3.LUT R40, R52, 0x20, RZ, 0x3c, !PT ;  /* 0x0000002034287812 */ /* 0x000fc400078e3cff */
[C---:B------:R-:W-:Y:S02]  /*d340*/  LOP3.LUT R33, R52.reuse, 0x40, RZ, 0x3c, !PT ;  /* 0x0000004034217812 */ /* 0x040fe400078e3cff */
[----:B------:R-:W-:Y:S01]  /*d350*/  LOP3.LUT R32, R52, 0x60, RZ, 0x3c, !PT ;  /* 0x0000006034207812 */ /* 0x000fe200078e3cff */
[----:B------:R-:W1:Y:S04]  /*d360*/  LDS.128 R36, [R52] ;  /* 0x0000000034247984 */ /* 0x000e680000000c00 */
[----:B------:R-:W-:Y:S04]  /*d370*/  LDS.128 R16, [R52+0x800] ;  /* 0x0008000034107984 */ /* 0x000fe80000000c00 */
[----:B------:R-:W2:Y:S04]  /*d380*/  LDS.128 R28, [R40] ;  /* 0x00000000281c7984 */ /* 0x000ea80000000c00 */
[----:B------:R-:W-:Y:S04]  /*d390*/  LDS.128 R12, [R40+0x800] ;  /* 0x00080000280c7984 */ /* 0x000fe80000000c00 */
[----:B------:R-:W3:Y:S04]  /*d3a0*/  LDS.128 R24, [R33] ;  /* 0x0000000021187984 */ /* 0x000ee80000000c00 */
[----:B------:R-:W-:Y:S04]  /*d3b0*/  LDS.128 R8, [R33+0x800] ;  /* 0x0008000021087984 */ /* 0x000fe80000000c00 */
[----:B------:R-:W4:Y:S04]  /*d3c0*/  LDS.128 R20, [R32] ;  /* 0x0000000020147984 */ /* 0x000f280000000c00 */
[----:B------:R-:W5:Y:S04]  /*d3d0*/  LDS.128 R4, [R32+0x800] ;  /* 0x0008000020047984 */ /* 0x000f680000000c00 */
[----:B------:R-:W-:Y:S01]  /*d3e0*/  BAR.SYNC.DEFER_BLOCKING 0x0 ;  /* 0x0000000000007b1d */ /* 0x000fe20000010000 */
[----:B------:R-:W-:-:S02]  /*d3f0*/  IMAD.MOV.U32 R72, RZ, RZ, R116 ;  /* 0x000000ffff487224 */ /* 0x000fc400078e0074 */
[----:B------:R-:W-:Y:S02]  /*d400*/  IMAD.MOV.U32 R73, RZ, RZ, R117 ;  /* 0x000000ffff497224 */ /* 0x000fe400078e0075 */
[----:B------:R-:W-:Y:S01]  /*d410*/  IMAD R3, R54, c[0x0][0x194], RZ ;  /* 0x0000650036037a24 */ /* 0x000fe200078e02ff */
[----:B------:R1:W-:Y:S04]  /*d420*/  STS.128 [R53], R60 ;  /* 0x0000003c35007388 */ /* 0x0003e80000000c00 */
[----:B------:R2:W-:Y:S04]  /*d430*/  STS.128 [R53+0x80], R44 ;  /* 0x0000802c35007388 */ /* 0x0005e80000000c00 */
[----:B------:R-:W-:Y:S01]  /*d440*/  STS.128 [R53+0x200], R64 ;  /* 0x0002004035007388 */ /* 0x000fe20000000c00 */
[----:B-1----:R-:W-:-:S02]  /*d450*/  IMAD.MOV.U32 R60, RZ, RZ, R58 ;  /* 0x000000ffff3c7224 */ /* 0x002fc400078e003a */
[----:B------:R-:W-:Y:S02]  /*d460*/  IMAD.MOV.U32 R61, RZ, RZ, R59 ;  /* 0x000000ffff3d7224 */ /* 0x000fe400078e003b */
        /* <DEDUP_REMOVED lines=10> */
[----:B------:R-:W-:-:S02]  /*d510*/  LEA R2, P6, R3, c[0x0][0x170], 0x2 ;  /* 0x00005c0003027a11 */ /* 0x000fc400078c10ff */
[----:B------:R-:W-:Y:S02]  /*d520*/  ISETP.LT.AND P2, PT, R0, c[0x0][0x17c], !P0 ;  /* 0x00005f0000007a0c */ /* 0x000fe40004741270 */
[----:B------:R-:W-:Y:S02]  /*d530*/  LEA.HI.X.SX32 R3, R3, c[0x0][0x174], 0x2, P6 ;  /* 0x00005d0003037a11 */ /* 0x000fe400030f16ff */
[-C--:B------:R-:W-:Y:S02]  /*d540*/  LEA R34, P6, R35, R2.reuse, 0x2 ;  /* 0x0000000223227211 */ /* 0x080fe400078c10ff */
[----:B--2---:R-:W-:Y:S02]  /*d550*/  IADD3 R45, R43, c[0x0][0x198], RZ ;  /* 0x000066002b2d7a10 */ /* 0x004fe40007ffe0ff */
[----:B------:R-:W-:Y:S02]  /*d560*/  LEA.HI.X.SX32 R35, R35, R3, 0x2, P6 ;  /* 0x0000000323237211 */ /* 0x000fe400030f16ff */
[----:B------:R-:W-:-:S02]  /*d570*/  LEA R42, P6, R43, R2, 0x2 ;  /* 0x000000022b2a7211 */ /* 0x000fc400078c10ff */
[----:B------:R-:W-:Y:S02]  /*d580*/  IADD3 R47, R45, c[0x0][0x198], RZ ;  /* 0x000066002d2f7a10 */ /* 0x000fe40007ffe0ff */
[-C--:B------:R-:W-:Y:S02]  /*d590*/  LEA.HI.X.SX32 R43, R43, R3.reuse, 0x2, P6 ;  /* 0x000000032b2b7211 */ /* 0x080fe400030f16ff */
[----:B------:R-:W-:Y:S01]  /*d5a0*/  LEA R44, P6, R45, R2, 0x2 ;  /* 0x000000022d2c7211 */ /* 0x000fe200078c10ff */
[----:B------:R1:W-:Y:S01]  /*d5b0*/  @P2 STG.E [R34.64], R36 ;  /* 0x0000002422002986 */ /* 0x0003e2000c101904 */
[----:B------:R-:W-:Y:S02]  /*d5c0*/  ISETP.LT.AND P2, PT, R41, c[0x0][0x17c], !P0 ;  /* 0x00005f0029007a0c */ /* 0x000fe40004741270 */
[----:B------:R-:W-:Y:S01]  /*d5d0*/  IADD3 R41, R0, 0x6, RZ ;  /* 0x0000000600297810 */ /* 0x000fe20007ffe0ff */
[----:B------:R-:W-:Y:S01]  /*d5e0*/  @P3 STG.E [R42.64], R37 ;  /* 0x000000252a003986 */ /* 0x000fe2000c101904 */
[----:B------:R-:W-:-:S02]  /*d5f0*/  LEA.HI.X.SX32 R45, R45, R3, 0x2, P6 ;  /* 0x000000032d2d7211 */ /* 0x000fc400030f16ff */
[----:B------:R-:W-:Y:S02]  /*d600*/  LEA R46, P6, R47, R2, 0x2 ;  /* 0x000000022f2e7211 */ /* 0x000fe400078c10ff */
[----:B------:R-:W-:Y:S02]  /*d610*/  ISETP.LT.AND P3, PT, R41, c[0x0][0x17c], !P0 ;  /* 0x00005f0029007a0c */ /* 0x000fe40004761270 */
[----:B------:R-:W-:Y:S02]  /*d620*/  IADD3 R41, R0, 0x7, RZ ;  /* 0x0000000700297810 */ /* 0x000fe40007ffe0ff */
[C---:B-1----:R-:W-:Y:S01]  /*d630*/  IADD3 R35, R47.reuse, c[0x0][0x198], RZ ;  /* 0x000066002f237a10 */ /* 0x042fe20007ffe0ff */
[----:B------:R1:W-:Y:S01]  /*d640*/  @P5 STG.E [R44.64], R28 ;  /* 0x0000001c2c005986 */ /* 0x0003e2000c101904 */
[----:B------:R-:W-:Y:S02]  /*d650*/  LEA.HI.X.SX32 R47, R47, R3, 0x2, P6 ;  /* 0x000000032f2f7211 */ /* 0x000fe400030f16ff */
[----:B------:R-:W-:-:S02]  /*d660*/  ISETP.LT.AND P5, PT, R41, c[0x0][0x17c], !P0 ;  /* 0x00005f0029007a0c */ /* 0x000fc400047a1270 */
[----:B------:R-:W-:Y:S02]  /*d670*/  IADD3 R36, R0, 0x8, RZ ;  /* 0x0000000800247810 */ /* 0x000fe40007ffe0ff */
[CC--:B------:R-:W-:Y:S02]  /*d680*/  LEA R34, P6, R35.reuse, R2.reuse, 0x2 ;  /* 0x0000000223227211 */ /* 0x0c0fe400078c10ff */
[C---:B------:R-:W-:Y:S01]  /*d690*/  IADD3 R41, R35.reuse, c[0x0][0x198], RZ ;  /* 0x0000660023297a10 */ /* 0x040fe20007ffe0ff */
[----:B------:R2:W-:Y:S01]  /*d6a0*/  @P1 STG.E [R46.64], R29 ;  /* 0x0000001d2e001986 */ /* 0x0005e2000c101904 */
[----:B------:R-:W-:Y:S02]  /*d6b0*/  LEA.HI.X.SX32 R35, R35, R3, 0x2, P6 ;  /* 0x0000000323237211 */ /* 0x000fe400030f16ff */
[----:B------:R-:W-:Y:S02]  /*d6c0*/  ISETP.LT.AND P1, PT, R36, c[0x0][0x17c], !P0 ;  /* 0x00005f0024007a0c */ /* 0x000fe40004721270 */
[----:B------:R-:W-:-:S02]  /*d6d0*/  LEA R36, P6, R41, R2, 0x2 ;  /* 0x0000000229247211 */ /* 0x000fc400078c10ff */
[----:B-1----:R-:W-:Y:S02]  /*d6e0*/  IADD3 R28, R0, 0x9, RZ ;  /* 0x00000009001c7810 */ /* 0x002fe40007ffe0ff */
[C---:B------:R-:W-:Y:S01]  /*d6f0*/  IADD3 R43, R41.reuse, c[0x0][0x198], RZ ;  /* 0x00006600292b7a10 */ /* 0x040fe20007ffe0ff */
[----:B---3--:R1:W-:Y:S01]  /*d700*/  @P4 STG.E [R34.64], R24 ;  /* 0x0000001822004986 */ /* 0x0083e2000c101904 */
[----:B------:R-:W-:Y:S02]  /*d710*/  LEA.HI.X.SX32 R37, R41, R3, 0x2, P6 ;  /* 0x0000000329257211 */ /* 0x000fe400030f16ff */
[----:B------:R-:W-:Y:S02]  /*d720*/  ISETP.LT.AND P4, PT, R28, c[0x0][0x17c], !P0 ;  /* 0x00005f001c007a0c */ /* 0x000fe40004781270 */
[----:B------:R-:W-:Y:S02]  /*d730*/  IADD3 R28, R0, 0xa, RZ ;  /* 0x0000000a001c7810 */ /* 0x000fe40007ffe0ff */
[----:B------:R-:W-:-:S02]  /*d740*/  LEA R42, P6, R43, R2, 0x2 ;  /* 0x000000022b2a7211 */ /* 0x000fc400078c10ff */
[C---:B--2---:R-:W-:Y:S01]  /*d750*/  IADD3 R29, R43.reuse, c[0x0][0x198], RZ ;  /* 0x000066002b1d7a10 */ /* 0x044fe20007ffe0ff */
[----:B------:R2:W-:Y:S01]  /*d760*/  @P2 STG.E [R36.64], R25 ;  /* 0x0000001924002986 */ /* 0x0005e2000c101904 */
[-C--:B------:R-:W-:Y:S02]  /*d770*/  LEA.HI.X.SX32 R43, R43, R3.reuse, 0x2, P6 ;  /* 0x000000032b2b7211 */ /* 0x080fe400030f16ff */
[----:B------:R-:W-:Y:S02]  /*d780*/  ISETP.LT.AND P2, PT, R28, c[0x0][0x17c], !P0 ;  /* 0x00005f001c007a0c */ /* 0x000fe40004741270 */
[C---:B------:R-:W-:Y:S02]  /*d790*/  LEA R28, P6, R29.reuse, R2, 0x2 ;  /* 0x000000021d1c7211 */ /* 0x040fe400078c10ff */
[C---:B------:R-:W-:Y:S02]  /*d7a0*/  IADD3 R44, R29.reuse, c[0x0][0x198], RZ ;  /* 0x000066001d2c7a10 */ /* 0x040fe40007ffe0ff */
[----:B------:R-:W-:-:S02]  /*d7b0*/  LEA.HI.X.SX32 R29, R29, R3, 0x2, P6 ;  /* 0x000000031d1d7211 */ /* 0x000fc400030f16ff */
[-C--:B-1----:R-:W-:Y:S02]  /*d7c0*/  LEA R34, P6, R44, R2.reuse, 0x2 ;  /* 0x000000022c227211 */ /* 0x082fe400078c10ff */
[----:B------:R-:W-:Y:S01]  /*d7d0*/  IADD3 R24, R0, 0xc, RZ ;  /* 0x0000000c00187810 */ /* 0x000fe20007ffe0ff */
[----:B----4-:R1:W-:Y:S01]  /*d7e0*/  @P3 STG.E [R42.64], R20 ;  /* 0x000000142a003986 */ /* 0x0103e2000c101904 */
[C---:B--2---:R-:W-:Y:S02]  /*d7f0*/  IADD3 R25, R44.reuse, c[0x0][0x198], RZ ;  /* 0x000066002c197a10 */ /* 0x044fe40007ffe0ff */
[----:B------:R-:W-:Y:S01]  /*d800*/  LEA.HI.X.SX32 R35, R44, R3, 0x2, P6 ;  /* 0x000000032c237211 */ /* 0x000fe200030f16ff */
[----:B------:R-:W-:Y:S01]  /*d810*/  @P5 STG.E [R28.64], R21 ;  /* 0x000000151c005986 */ /* 0x000fe2000c101904 */
[----:B------:R-:W-:Y:S02]  /*d820*/  ISETP.LT.AND P5, PT, R24, c[0x0][0x17c], !P0 ;  /* 0x00005f0018007a0c */ /* 0x000fe400047a1270 */
[----:B------:R-:W-:-:S02]  /*d830*/  LEA R24, P6, R25, R2, 0x2 ;  /* 0x0000000219187211 */ /* 0x000fc400078c10ff */
[C---:B------:R-:W-:Y:S02]  /*d840*/  IADD3 R36, R0.reuse, 0xd, RZ ;  /* 0x0000000d00247810 */ /* 0x040fe40007ffe0ff */
[----:B------:R-:W-:Y:S02]  /*d850*/  IADD3 R41, R0, 0xb, RZ ;  /* 0x0000000b00297810 */ /* 0x000fe40007ffe0ff */
[C---:B------:R-:W-:Y:S01]  /*d860*/  IADD3 R37, R25.reuse, c[0x0][0x198], RZ ;  /* 0x0000660019257a10 */ /* 0x040fe20007ffe0ff */
[----:B------:R2:W-:Y:S01]  /*d870*/  @P1 STG.E [R34.64], R16 ;  /* 0x0000001022001986 */ /* 0x0005e2000c101904 */
[----:B------:R-:W-:Y:S02]  /*d880*/  LEA.HI.X.SX32 R25, R25, R3, 0x2, P6 ;  /* 0x0000000319197211 */ /* 0x000fe400030f16ff */
[----:B------:R-:W-:Y:S02]  /*d890*/  ISETP.LT.AND P1, PT, R36, c[0x0][0x17c], !P0 ;  /* 0x00005f0024007a0c */ /* 0x000fe40004721270 */
[----:B------:R-:W-:-:S02]  /*d8a0*/  ISETP.LT.AND P3, PT, R41, c[0x0][0x17c], !P0 ;  /* 0x00005f0029007a0c */ /* 0x000fc40004761270 */
[----:B-1----:R-:W-:Y:S02]  /*d8b0*/  IADD3 R20, R0, 0xe, RZ ;  /* 0x0000000e00147810 */ /* 0x002fe40007ffe0ff */
[CC--:B------:R-:W-:Y:S02]  /*d8c0*/  LEA R36, P6, R37.reuse, R2.reuse, 0x2 ;  /* 0x0000000225247211 */ /* 0x0c0fe400078c10ff */
[C---:B------:R-:W-:Y:S01]  /*d8d0*/  IADD3 R41, R37.reuse, c[0x0][0x198], RZ ;  /* 0x0000660025297a10 */ /* 0x040fe20007ffe0ff */
[----:B------:R1:W-:Y:S01]  /*d8e0*/  @P4 STG.E [R24.64], R17 ;  /* 0x0000001118004986 */ /* 0x0003e2000c101904 */
[----:B------:R-:W-:Y:S02]  /*d8f0*/  LEA.HI.X.SX32 R37, R37, R3, 0x2, P6 ;  /* 0x0000000325257211 */ /* 0x000fe400030f16ff */
[----:B------:R-:W-:Y:S02]  /*d900*/  ISETP.LT.AND P4, PT, R20, c[0x0][0x17c], !P0 ;  /* 0x00005f0014007a0c */ /* 0x000fe40004781270 */
[----:B------:R-:W-:-:S02]  /*d910*/  LEA R20, P6, R41, R2, 0x2 ;  /* 0x0000000229147211 */ /* 0x000fc400078c10ff */
[----:B--2---:R-:W-:Y:S02]  /*d920*/  IADD3 R16, R0, 0xf, RZ ;  /* 0x0000000f00107810 */ /* 0x004fe40007ffe0ff */
[C---:B------:R-:W-:Y:S01]  /*d930*/  IADD3 R29, R41.reuse, c[0x0][0x198], RZ ;  /* 0x00006600291d7a10 */ /* 0x040fe20007ffe0ff */
[----:B------:R2:W-:Y:S01]  /*d940*/  @P2 STG.E [R36.64], R12 ;  /* 0x0000000c24002986 */ /* 0x0005e2000c101904 */
[----:B------:R-:W-:Y:S02]  /*d950*/  LEA.HI.X.SX32 R21, R41, R3, 0x2, P6 ;  /* 0x0000000329157211 */ /* 0x000fe400030f16ff */
[----:B------:R-:W-:Y:S02]  /*d960*/  ISETP.LT.AND P2, PT, R16, c[0x0][0x17c], !P0 ;  /* 0x00005f0010007a0c */ /* 0x000fe40004741270 */
[----:B------:R-:W-:Y:S02]  /*d970*/  IADD3 R16, R0, 0x10, RZ ;  /* 0x0000001000107810 */ /* 0x000fe40007ffe0ff */
[----:B------:R-:W-:-:S02]  /*d980*/  LEA R28, P6, R29, R2, 0x2 ;  /* 0x000000021d1c7211 */ /* 0x000fc400078c10ff */
[C---:B-1----:R-:W-:Y:S01]  /*d990*/  IADD3 R17, R29.reuse, c[0x0][0x198], RZ ;  /* 0x000066001d117a10 */ /* 0x042fe20007ffe0ff */
[----:B------:R1:W-:Y:S01]  /*d9a0*/  @P3 STG.E [R20.64], R13 ;  /* 0x0000000d14003986 */ /* 0x0003e2000c101904 */
[-C--:B------:R-:W-:Y:S02]  /*d9b0*/  LEA.HI.X.SX32 R29, R29, R3.reuse, 0x2, P6 ;  /* 0x000000031d1d7211 */ /* 0x080fe400030f16ff */
[----:B------:R-:W-:Y:S02]  /*d9c0*/  ISETP.LT.AND P3, PT, R16, c[0x0][0x17c], !P0 ;  /* 0x00005f0010007a0c */ /* 0x000fe40004761270 */
[C---:B------:R-:W-:Y:S02]  /*d9d0*/  LEA R16, P6, R17.reuse, R2, 0x2 ;  /* 0x0000000211107211 */ /* 0x040fe400078c10ff */
[----:B------:R-:W-:Y:S02]  /*d9e0*/  IADD3 R24, R0, 0x11, RZ ;  /* 0x0000001100187810 */ /* 0x000fe40007ffe0ff */
[C---:B------:R-:W-:Y:S01]  /*d9f0*/  IADD3 R25, R17.reuse, c[0x0][0x198], RZ ;  /* 0x0000660011197a10 */ /* 0x040fe20007ffe0ff */
[----:B------:R3:W-:Y:S01]  /*da00*/  @P5 STG.E [R28.64], R8 ;  /* 0x000000081c005986 */ /* 0x0007e2000c101904 */
[----:B------:R-:W-:-:S02]  /*da10*/  LEA.HI.X.SX32 R17, R17, R3, 0x2, P6 ;  /* 0x0000000311117211 */ /* 0x000fc400030f16ff */
[----:B------:R-:W-:Y:S02]  /*da20*/  ISETP.LT.AND P5, PT, R24, c[0x0][0x17c], !P0 ;  /* 0x00005f0018007a0c */ /* 0x000fe400047a1270 */
[C---:B------:R-:W-:Y:S02]  /*da30*/  LEA R24, P6, R25.reuse, R2, 0x2 ;  /* 0x0000000219187211 */ /* 0x040fe400078c10ff */
[----:B--2---:R-:W-:Y:S02]  /*da40*/  IADD3 R12, R0, 0x12, RZ ;  /* 0x00000012000c7810 */ /* 0x004fe40007ffe0ff */
[C---:B-1----:R-:W-:Y:S01]  /*da50*/  IADD3 R13, R25.reuse, c[0x0][0x198], RZ ;  /* 0x00006600190d7a10 */ /* 0x042fe20007ffe0ff */
[----:B------:R-:W-:Y:S01]  /*da60*/  @P1 STG.E [R16.64], R9 ;  /* 0x0000000910001986 */ /* 0x000fe2000c101904 */
[----:B------:R-:W-:Y:S02]  /*da70*/  LEA.HI.X.SX32 R25, R25, R3, 0x2, P6 ;  /* 0x0000000319197211 */ /* 0x000fe400030f16ff */
[----:B------:R-:W-:-:S02]  /*da80*/  ISETP.LT.AND P1, PT, R12, c[0x0][0x17c], !P0 ;  /* 0x00005f000c007a0c */ /* 0x000fc40004721270 */
[C---:B------:R-:W-:Y:S02]  /*da90*/  LEA R12, P6, R13.reuse, R2, 0x2 ;  /* 0x000000020d0c7211 */ /* 0x040fe400078c10ff */
[----:B------:R-:W-:Y:S02]  /*daa0*/  IADD3 R20, R0, 0x13, RZ ;  /* 0x0000001300147810 */ /* 0x000fe40007ffe0ff */
[C---:B------:R-:W-:Y:S01]  /*dab0*/  IADD3 R21, R13.reuse, c[0x0][0x198], RZ ;  /* 0x000066000d157a10 */ /* 0x040fe20007ffe0ff */
[----:B-----5:R1:W-:Y:S01]  /*dac0*/  @P4 STG.E [R24.64], R4 ;  /* 0x0000000418004986 */ /* 0x0203e2000c101904 */
[----:B------:R-:W-:Y:S02]  /*dad0*/  LEA.HI.X.SX32 R13, R13, R3, 0x2, P6 ;  /* 0x000000030d0d7211 */ /* 0x000fe400030f16ff */
[----:B------:R-:W-:Y:S02]  /*dae0*/  ISETP.LT.AND P4, PT, R20, c[0x0][0x17c], !P0 ;  /* 0x00005f0014007a0c */ /* 0x000fe40004781270 */
[----:B---3--:R-:W-:-:S02]  /*daf0*/  IADD3 R8, R0, 0x14, RZ ;  /* 0x0000001400087810 */ /* 0x008fc40007ffe0ff */
[CC--:B------:R-:W-:Y:S02]  /*db00*/  LEA R20, P6, R21.reuse, R2.reuse, 0x2 ;  /* 0x0000000215147211 */ /* 0x0c0fe400078c10ff */
[C---:B------:R-:W-:Y:S01]  /*db10*/  IADD3 R28, R21.reuse, c[0x0][0x198], RZ ;  /* 0x00006600151c7a10 */ /* 0x040fe20007ffe0ff */
[----:B------:R2:W-:Y:S01]  /*db20*/  @P2 STG.E [R12.64], R5 ;  /* 0x000000050c002986 */ /* 0x0005e2000c101904 */
[----:B------:R-:W-:Y:S02]  /*db30*/  LEA.HI.X.SX32 R21, R21, R3, 0x2, P6 ;  /* 0x0000000315157211 */ /* 0x000fe400030f16ff */
[----:B------:R-:W-:Y:S02]  /*db40*/  ISETP.LT.AND P2, PT, R8, c[0x0][0x17c], !P0 ;  /* 0x00005f0008007a0c */ /* 0x000fe40004741270 */
[----:B------:R-:W-:Y:S02]  /*db50*/  LEA R8, P6, R28, R2, 0x2 ;  /* 0x000000021c087211 */ /* 0x000fe400078c10ff */
[----:B-1----:R-:W-:-:S02]  /*db60*/  IADD3 R4, R0, 0x15, RZ ;  /* 0x0000001500047810 */ /* 0x002fc40007ffe0ff */
[C---:B------:R-:W-:Y:S01]  /*db70*/  IADD3 R17, R28.reuse, c[0x0][0x198], RZ ;  /* 0x000066001c117a10 */ /* 0x040fe20007ffe0ff */
[----:B------:R-:W-:Y:S01]  /*db80*/  @P3 STG.E [R20.64], R38 ;  /* 0x0000002614003986 */ /* 0x000fe2000c101904 */
[-C--:B------:R-:W-:Y:S02]  /*db90*/  LEA.HI.X.SX32 R9, R28, R3.reuse, 0x2, P6 ;  /* 0x000000031c097211 */ /* 0x080fe400030f16ff */
[----:B------:R-:W-:Y:S02]  /*dba0*/  ISETP.LT.AND P3, PT, R4, c[0x0][0x17c], !P0 ;  /* 0x00005f0004007a0c */ /* 0x000fe40004761270 */
[----:B------:R-:W-:Y:S02]  /*dbb0*/  IADD3 R4, R0, 0x16, RZ ;  /* 0x0000001600047810 */ /* 0x000fe40007ffe0ff */
[C---:B------:R-:W-:Y:S02]  /*dbc0*/  LEA R16, P6, R17.reuse, R2, 0x2 ;  /* 0x0000000211107211 */ /* 0x040fe400078c10ff */
[C---:B--2---:R-:W-:Y:S01]  /*dbd0*/  IADD3 R5, R17.reuse, c[0x0][0x198], RZ ;  /* 0x0000660011057a10 */ /* 0x044fe20007ffe0ff */
[----:B------:R1:W-:Y:S01]  /*dbe0*/  @P5 STG.E [R8.64], R39 ;  /* 0x0000002708005986 */ /* 0x0003e2000c101904 */
[----:B------:R-:W-:-:S02]  /*dbf0*/  LEA.HI.X.SX32 R17, R17, R3, 0x2, P6 ;  /* 0x0000000311117211 */ /* 0x000fc400030f16ff */
[----:B------:R-:W-:Y:S02]  /*dc00*/  ISETP.LT.AND P5, PT, R4, c[0x0][0x17c], !P0 ;  /* 0x00005f0004007a0c */ /* 0x000fe400047a1270 */
[C---:B------:R-:W-:Y:S02]  /*dc10*/  LEA R4, P6, R5.reuse, R2, 0x2 ;  /* 0x0000000205047211 */ /* 0x040fe400078c10ff */
[----:B------:R-:W-:Y:S02]  /*dc20*/  IADD3 R12, R0, 0x17, RZ ;  /* 0x00000017000c7810 */ /* 0x000fe40007ffe0ff */
[C---:B------:R-:W-:Y:S01]  /*dc30*/  IADD3 R13, R5.reuse, c[0x0][0x198], RZ ;  /* 0x00006600050d7a10 */ /* 0x040fe20007ffe0ff */
[----:B------:R2:W-:Y:S01]  /*dc40*/  @P1 STG.E [R16.64], R30 ;  /* 0x0000001e10001986 */ /* 0x0005e2000c101904 */
[----:B------:R-:W-:Y:S02]  /*dc50*/  LEA.HI.X.SX32 R5, R5, R3, 0x2, P6 ;  /* 0x0000000305057211 */ /* 0x000fe400030f16ff */
[----:B------:R-:W-:-:S02]  /*dc60*/  ISETP.LT.AND P1, PT, R12, c[0x0][0x17c], !P0 ;  /* 0x00005f000c007a0c */ /* 0x000fc40004721270 */
[CC--:B------:R-:W-:Y:S02]  /*dc70*/  LEA R12, P6, R13.reuse, R2.reuse, 0x2 ;  /* 0x000000020d0c7211 */ /* 0x0c0fe400078c10ff */
[----:B-1----:R-:W-:Y:S02]  /*dc80*/  IADD3 R8, R0, 0x18, RZ ;  /* 0x0000001800087810 */ /* 0x002fe40007ffe0ff */
[C---:B------:R-:W-:Y:S01]  /*dc90*/  IADD3 R9, R13.reuse, c[0x0][0x198], RZ ;  /* 0x000066000d097a10 */ /* 0x040fe20007ffe0ff */
[----:B------:R1:W-:Y:S01]  /*dca0*/  @P4 STG.E [R4.64], R31 ;  /* 0x0000001f04004986 */ /* 0x0003e2000c101904 */
[----:B------:R-:W-:Y:S02]  /*dcb0*/  LEA.HI.X.SX32 R13, R13, R3, 0x2, P6 ;  /* 0x000000030d0d7211 */ /* 0x000fe400030f16ff */
[----:B------:R-:W-:Y:S02]  /*dcc0*/  ISETP.LT.AND P4, PT, R8, c[0x0][0x17c], !P0 ;  /* 0x00005f0008007a0c */ /* 0x000fe40004781270 */
[----:B------:R-:W-:-:S02]  /*dcd0*/  LEA R8, P6, R9, R2, 0x2 ;  /* 0x0000000209087211 */ /* 0x000fc400078c10ff */
[C---:B--2---:R-:W-:Y:S02]  /*dce0*/  IADD3 R17, R9.reuse, c[0x0][0x198], RZ ;  /* 0x0000660009117a10 */ /* 0x044fe40007ffe0ff */
[-C--:B------:R-:W-:Y:S02]  /*dcf0*/  LEA.HI.X.SX32 R9, R9, R3.reuse, 0x2, P6 ;  /* 0x0000000309097211 */ /* 0x080fe400030f16ff */
[C---:B------:R-:W-:Y:S02]  /*dd00*/  LEA R16, P6, R17.reuse, R2, 0x2 ;  /* 0x0000000211107211 */ /* 0x040fe400078c10ff */
[C---:B------:R-:W-:Y:S01]  /*dd10*/  IADD3 R21, R17.reuse, c[0x0][0x198], RZ ;  /* 0x0000660011157a10 */ /* 0x040fe20007ffe0ff */
[----:B------:R2:W-:Y:S01]  /*dd20*/  @P2 STG.E [R12.64], R26 ;  /* 0x0000001a0c002986 */ /* 0x0005e2000c101904 */
[----:B------:R-:W-:Y:S02]  /*dd30*/  IADD3 R20, R0, 0x19, RZ ;  /* 0x0000001900147810 */ /* 0x000fe40007ffe0ff */
[----:B------:R-:W-:-:S02]  /*dd40*/  LEA.HI.X.SX32 R17, R17, R3, 0x2, P6 ;  /* 0x0000000311117211 */ /* 0x000fc400030f16ff */
[C---:B-1----:R-:W-:Y:S01]  /*dd50*/  LEA R4, P6, R21.reuse, R2, 0x2 ;  /* 0x0000000215047211 */ /* 0x042fe200078c10ff */
[----:B------:R1:W-:Y:S01]  /*dd60*/  @P3 STG.E [R8.64], R27 ;  /* 0x0000001b08003986 */ /* 0x0003e2000c101904 */
[----:B------:R-:W-:Y:S02]  /*dd70*/  ISETP.LT.AND P2, PT, R20, c[0x0][0x17c], !P0 ;  /* 0x00005f0014007a0c */ /* 0x000fe40004741270 */
[C---:B------:R-:W-:Y:S02]  /*dd80*/  IADD3 R20, R0.reuse, 0x1a, RZ ;  /* 0x0000001a00147810 */ /* 0x040fe40007ffe0ff */
[----:B--2---:R-:W-:Y:S02]  /*dd90*/  IADD3 R12, R0, 0x1b, RZ ;  /* 0x0000001b000c7810 */ /* 0x004fe40007ffe0ff */
[C---:B------:R-:W-:Y:S01]  /*dda0*/  IADD3 R13, R21.reuse, c[0x0][0x198], RZ ;  /* 0x00006600150d7a10 */ /* 0x040fe20007ffe0ff */
[----:B------:R2:W-:Y:S01]  /*ddb0*/  @P5 STG.E [R16.64], R22 ;  /* 0x0000001610005986 */ /* 0x0005e2000c101904 */
[----:B------:R-:W-:-:S02]  /*ddc0*/  LEA.HI.X.SX32 R5, R21, R3, 0x2, P6 ;  /* 0x0000000315057211 */ /* 0x000fc400030f16ff */
[----:B------:R-:W-:Y:S02]  /*ddd0*/  ISETP.LT.AND P5, PT, R12, c[0x0][0x17c], !P0 ;  /* 0x00005f000c007a0c */ /* 0x000fe400047a1270 */
[CC--:B------:R-:W-:Y:S02]  /*dde0*/  LEA R12, P6, R13.reuse, R2.reuse, 0x2 ;  /* 0x000000020d0c7211 */ /* 0x0c0fe400078c10ff */
[C---:B-1----:R-:W-:Y:S02]  /*ddf0*/  IADD3 R9, R13.reuse, c[0x0][0x198], RZ ;  /* 0x000066000d097a10 */ /* 0x042fe40007ffe0ff */
[----:B------:R-:W-:Y:S02]  /*de00*/  ISETP.LT.AND P3, PT, R20, c[0x0][0x17c], !P0 ;  /* 0x00005f0014007a0c */ /* 0x000fe40004761270 */
[----:B------:R-:W-:Y:S02]  /*de10*/  IADD3 R20, R0, 0x1c, RZ ;  /* 0x0000001c00147810 */ /* 0x000fe40007ffe0ff */
[----:B------:R-:W-:Y:S01]  /*de20*/  LEA.HI.X.SX32 R13, R13, R3, 0x2, P6 ;  /* 0x000000030d0d7211 */ /* 0x000fe200030f16ff */
[----:B------:R1:W-:Y:S01]  /*de30*/  @P1 STG.E [R4.64], R23 ;  /* 0x0000001704001986 */ /* 0x0003e2000c101904 */
[----:B------:R-:W-:-:S02]  /*de40*/  LEA R8, P6, R9, R2, 0x2 ;  /* 0x0000000209087211 */ /* 0x000fc400078c10ff */
[C---:B------:R-:W-:Y:S02]  /*de50*/  IADD3 R21, R9.reuse, c[0x0][0x198], RZ ;  /* 0x0000660009157a10 */ /* 0x040fe40007ffe0ff */
[----:B------:R-:W-:Y:S02]  /*de60*/  ISETP.LT.AND P1, PT, R20, c[0x0][0x17c], !P0 ;  /* 0x00005f0014007a0c */ /* 0x000fe40004721270 */
[----:B------:R-:W-:Y:S02]  /*de70*/  IADD3 R20, R0, 0x1d, RZ ;  /* 0x0000001d00147810 */ /* 0x000fe40007ffe0ff */
[----:B------:R-:W-:Y:S01]  /*de80*/  LEA.HI.X.SX32 R9, R9, R3, 0x2, P6 ;  /* 0x0000000309097211 */ /* 0x000fe200030f16ff */
[----:B------:R3:W-:Y:S01]  /*de90*/  @P4 STG.E [R12.64], R18 ;  /* 0x000000120c004986 */ /* 0x0007e2000c101904 */
[----:B--2---:R-:W-:Y:S02]  /*dea0*/  LEA R16, P6, R21, R2, 0x2 ;  /* 0x0000000215107211 */ /* 0x004fe400078c10ff */
[----:B------:R-:W-:-:S02]  /*deb0*/  ISETP.LT.AND P4, PT, R20, c[0x0][0x17c], !P0 ;  /* 0x00005f0014007a0c */ /* 0x000fc40004781270 */
[----:B-1----:R-:W-:Y:S02]  /*dec0*/  IADD3 R4, R0, 0x1e, RZ ;  /* 0x0000001e00047810 */ /* 0x002fe40007ffe0ff */
[C---:B------:R-:W-:Y:S01]  /*ded0*/  IADD3 R20, R21.reuse, c[0x0][0x198], RZ ;  /* 0x0000660015147a10 */ /* 0x040fe20007ffe0ff */
[----:B------:R1:W-:Y:S01]  /*dee0*/  @P2 STG.E [R8.64], R19 ;  /* 0x0000001308002986 */ /* 0x0003e2000c101904 */
[----:B------:R-:W-:Y:S02]  /*def0*/  LEA.HI.X.SX32 R17, R21, R3, 0x2, P6 ;  /* 0x0000000315117211 */ /* 0x000fe400030f16ff */
[----:B------:R-:W-:Y:S02]  /*df00*/  ISETP.LT.AND P2, PT, R4, c[0x0][0x17c], !P0 ;  /* 0x00005f0004007a0c */ /* 0x000fe40004741270 */
[----:B------:R-:W-:Y:S02]  /*df10*/  IADD3 R5, R0, 0x1f, RZ ;  /* 0x0000001f00057810 */ /* 0x000fe40007ffe0ff */
[C---:B------:R-:W-:Y:S01]  /*df20*/  LEA R4, P6, R20.reuse, R2, 0x2 ;  /* 0x0000000214047211 */ /* 0x040fe200078c10ff */
[----:B------:R-:W-:Y:S01]  /*df30*/  @P3 STG.E [R16.64], R14 ;  /* 0x0000000e10003986 */ /* 0x000fe2000c101904 */
[----:B---3--:R-:W-:-:S02]  /*df40*/  IADD3 R13, R20, c[0x0][0x198], RZ ;  /* 0x00006600140d7a10 */ /* 0x008fc40007ffe0ff */
[----:B------:R-:W-:Y:S02]  /*df50*/  ISETP.LT.AND P3, PT, R5, c[0x0][0x17c], !P0 ;  /* 0x00005f0005007a0c */ /* 0x000fe40004761270 */
[-C--:B------:R-:W-:Y:S02]  /*df60*/  LEA.HI.X.SX32 R5, R20, R3.reuse, 0x2, P6 ;  /* 0x0000000314057211 */ /* 0x080fe400030f16ff */
[CC--:B------:R-:W-:Y:S01]  /*df70*/  LEA R12, P6, R13.reuse, R2.reuse, 0x2 ;  /* 0x000000020d0c7211 */ /* 0x0c0fe200078c10ff */
[----:B------:R-:W2:Y:S01]  /*df80*/  LDS.128 R20, [R52] ;  /* 0x0000000034147984 */ /* 0x000ea20000000c00 */
[C---:B-1----:R-:W-:Y:S02]  /*df90*/  IADD3 R19, R13.reuse, c[0x0][0x198], RZ ;  /* 0x000066000d137a10 */ /* 0x042fe40007ffe0ff */
[----:B------:R-:W-:Y:S02]  /*dfa0*/  LEA.HI.X.SX32 R13, R13, R3, 0x2, P6 ;  /* 0x000000030d0d7211 */ /* 0x000fe400030f16ff */
[----:B------:R-:W-:Y:S01]  /*dfb0*/  IADD3 R9, R0, 0x21, RZ ;  /* 0x0000002100097810 */ /* 0x000fe20007ffe0ff */
[----:B------:R1:W-:Y:S01]  /*dfc0*/  @P5 STG.E [R4.64], R15 ;  /* 0x0000000f04005986 */ /* 0x0003e2000c101904 */
[----:B------:R-:W-:-:S02]  /*dfd0*/  LEA R8, P6, R19, R2, 0x2 ;  /* 0x0000000213087211 */ /* 0x000fc400078c10ff */
[----:B------:R-:W-:Y:S01]  /*dfe0*/  IADD3 R25, R19, c[0x0][0x198], RZ ;  /* 0x0000660013197a10 */ /* 0x000fe20007ffe0ff */
[----:B------:R-:W-:Y:S01]  /*dff0*/  @P1 STG.E [R12.64], R10 ;  /* 0x0000000a0c001986 */ /* 0x000fe2000c101904 */
[----:B------:R-:W-:Y:S02]  /*e000*/  ISETP.LT.AND P1, PT, R9, c[0x0][0x17c], !P0 ;  /* 0x00005f0009007a0c */ /* 0x000fe40004721270 */
[----:B------:R-:W-:Y:S01]  /*e010*/  IADD3 R18, R0, 0x20, RZ ;  /* 0x0000002000127810 */ /* 0x000fe20007ffe0ff */
[----:B------:R-:W-:Y:S01]  /*e020*/  LDS.128 R52, [R52+0x800] ;  /* 0x0008000034347984 */ /* 0x000fe20000000c00 */
[----:B------:R-:W-:Y:S02]  /*e030*/  LEA.HI.X.SX32 R9, R19, R3, 0x2, P6 ;  /* 0x0000000313097211 */ /* 0x000fe400030f16ff */
[C---:B------:R-:W-:Y:S02]  /*e040*/  LEA R24, P6, R25.reuse, R2, 0x2 ;  /* 0x0000000219187211 */ /* 0x040fe400078c10ff */
[----:B-1----:R-:W-:-:S02]  /*e050*/  IADD3 R15, R25, c[0x0][0x198], RZ ;  /* 0x00006600190f7a10 */ /* 0x002fc40007ffe0ff */
[----:B------:R-:W-:Y:S02]  /*e060*/  ISETP.LT.AND P5, PT, R18, c[0x0][0x17c], !P0 ;  /* 0x00005f0012007a0c */ /* 0x000fe400047a1270 */
[----:B------:R-:W-:Y:S01]  /*e070*/  LEA.HI.X.SX32 R25, R25, R3, 0x2, P6 ;  /* 0x0000000319197211 */ /* 0x000fe200030f16ff */
[----:B------:R-:W1:Y:S01]  /*e080*/  LDS.128 R16, [R40] ;  /* 0x0000000028107984 */ /* 0x000e620000000c00 */
[C---:B------:R-:W-:Y:S02]  /*e090*/  IADD3 R5, R0.reuse, 0x23, RZ ;  /* 0x0000002300057810 */ /* 0x040fe40007ffe0ff */
[C---:B------:R-:W-:Y:S01]  /*e0a0*/  LEA R4, P6, R15.reuse, R2, 0x2 ;  /* 0x000000020f047211 */ /* 0x040fe200078c10ff */
[----:B------:R3:W-:Y:S01]  /*e0b0*/  @P4 STG.E [R8.64], R11 ;  /* 0x0000000b08004986 */ /* 0x0007e2000c101904 */
[----:B------:R-:W-:Y:S02]  /*e0c0*/  IADD3 R27, R15, c[0x0][0x198], RZ ;  /* 0x000066000f1b7a10 */ /* 0x000fe40007ffe0ff */
[----:B------:R-:W-:Y:S01]  /*e0d0*/  IADD3 R14, R0, 0x22, RZ ;  /* 0x00000022000e7810 */ /* 0x000fe20007ffe0ff */
[----:B------:R4:W-:Y:S01]  /*e0e0*/  @P2 STG.E [R24.64], R6 ;  /* 0x0000000618002986 */ /* 0x0009e2000c101904 */
[----:B------:R-:W-:-:S02]  /*e0f0*/  ISETP.LT.AND P2, PT, R5, c[0x0][0x17c], !P0 ;  /* 0x00005f0005007a0c */ /* 0x000fc40004741270 */
[-C--:B------:R-:W-:Y:S02]  /*e100*/  LEA.HI.X.SX32 R5, R15, R3.reuse, 0x2, P6 ;  /* 0x000000030f057211 */ /* 0x080fe400030f16ff */
[C---:B------:R-:W-:Y:S02]  /*e110*/  LEA R26, P6, R27.reuse, R2, 0x2 ;  /* 0x000000021b1a7211 */ /* 0x040fe400078c10ff */
[C---:B---3--:R-:W-:Y:S02]  /*e120*/  IADD3 R8, R27.reuse, c[0x0][0x198], RZ ;  /* 0x000066001b087a10 */ /* 0x048fe40007ffe0ff */
[----:B------:R-:W-:Y:S02]  /*e130*/  ISETP.LT.AND P4, PT, R14, c[0x0][0x17c], !P0 ;  /* 0x00005f000e007a0c */ /* 0x000fe40004781270 */
[----:B------:R-:W3:Y:S01]  /*e140*/  LDS.128 R12, [R33] ;  /* 0x00000000210c7984 */ /* 0x000ee20000000c00 */
[----:B------:R-:W-:Y:S02]  /*e150*/  IADD3 R10, R0, 0x24, RZ ;  /* 0x00000024000a7810 */ /* 0x000fe40007ffe0ff */
[----:B------:R-:W-:-:S02]  /*e160*/  LEA.HI.X.SX32 R27, R27, R3, 0x2, P6 ;  /* 0x000000031b1b7211 */ /* 0x000fc400030f16ff */
[-C--:B----4-:R-:W-:Y:S01]  /*e170*/  LEA R24, P6, R8, R2.reuse, 0x2 ;  /* 0x0000000208187211 */ /* 0x090fe200078c10ff */
[----:B------:R4:W-:Y:S01]  /*e180*/  @P3 STG.E [R4.64], R7 ;  /* 0x0000000704003986 */ /* 0x0009e2000c101904 */
[----:B------:R-:W-:Y:S02]  /*e190*/  ISETP.LT.AND P3, PT, R10, c[0x0][0x17c], !P0 ;  /* 0x00005f000a007a0c */ /* 0x000fe40004761270 */
[C---:B------:R-:W-:Y:S02]  /*e1a0*/  IADD3 R29, R8.reuse, c[0x0][0x198], RZ ;  /* 0x00006600081d7a10 */ /* 0x040fe40007ffe0ff */
[----:B------:R-:W-:Y:S02]  /*e1b0*/  LEA.HI.X.SX32 R25, R8, R3, 0x2, P6 ;  /* 0x0000000308197211 */ /* 0x000fe400030f16ff */
[----:B------:R-:W5:Y:S01]  /*e1c0*/  LDS.128 R8, [R32] ;  /* 0x0000000020087984 */ /* 0x000f620000000c00 */
[----:B------:R-:W-:Y:S02]  /*e1d0*/  IADD3 R6, R0, 0x25, RZ ;  /* 0x0000002500067810 */ /* 0x000fe40007ffe0ff */
[----:B------:R-:W-:Y:S01]  /*e1e0*/  LEA R28, P6, R29, R2, 0x2 ;  /* 0x000000021d1c7211 */ /* 0x000fe200078c10ff */
[----:B--2---:R2:W-:Y:S01]  /*e1f0*/  @P5 STG.E [R26.64], R20 ;  /* 0x000000141a005986 */ /* 0x0045e2000c101904 */
[----:B------:R-:W-:-:S02]  /*e200*/  ISETP.LT.AND P5, PT, R6, c[0x0][0x17c], !P0 ;  /* 0x00005f0006007a0c */ /* 0x000fc400047a1270 */
[----:B------:R-:W-:Y:S02]  /*e210*/  IADD3 R6, R0, 0x26, RZ ;  /* 0x0000002600067810 */ /* 0x000fe40007ffe0ff */
[C---:B----4-:R-:W-:Y:S01]  /*e220*/  IADD3 R5, R29.reuse, c[0x0][0x198], RZ ;  /* 0x000066001d057a10 */ /* 0x050fe20007ffe0ff */
[----:B------:R-:W-:Y:S01]  /*e230*/  @P1 STG.E [R24.64], R21 ;  /* 0x0000001518001986 */ /* 0x000fe2000c101904 */
[----:B------:R-:W-:Y:S02]  /*e240*/  LEA.HI.X.SX32 R29, R29, R3, 0x2, P6 ;  /* 0x000000031d1d7211 */ /* 0x000fe400030f16ff */
[----:B------:R-:W-:Y:S02]  /*e250*/  ISETP.LT.AND P1, PT, R6, c[0x0][0x17c], !P0 ;  /* 0x00005f0006007a0c */ /* 0x000fe40004721270 */
[C---:B------:R-:W-:Y:S02]  /*e260*/  IADD3 R6, R5.reuse, c[0x0][0x198], RZ ;  /* 0x0000660005067a10 */ /* 0x040fe40007ffe0ff */
[----:B--2---:R-:W-:-:S02]  /*e270*/  LEA R26, P6, R5, R2, 0x2 ;  /* 0x00000002051a7211 */ /* 0x004fc400078c10ff */
[----:B------:R-:W-:Y:S02]  /*e280*/  IADD3 R4, R0, 0x27, RZ ;  /* 0x0000002700047810 */ /* 0x000fe40007ffe0ff */
[----:B------:R-:W-:Y:S02]  /*e290*/  LEA.HI.X.SX32 R27, R5, R3, 0x2, P6 ;  /* 0x00000003051b7211 */ /* 0x000fe400030f16ff */
[C---:B------:R-:W-:Y:S01]  /*e2a0*/  LEA R30, P6, R6.reuse, R2, 0x2 ;  /* 0x00000002061e7211 */ /* 0x040fe200078c10ff */
[----:B-1----:R1:W-:Y:S01]  /*e2b0*/  @P4 STG.E [R28.64], R16 ;  /* 0x000000101c004986 */ /* 0x0023e2000c101904 */
[----:B------:R-:W-:Y:S02]  /*e2c0*/  IADD3 R5, R6, c[0x0][0x198], RZ ;  /* 0x0000660006057a10 */ /* 0x000fe40007ffe0ff */
[----:B------:R-:W-:Y:S02]  /*e2d0*/  ISETP.LT.AND P4, PT, R4, c[0x0][0x17c], !P0 ;  /* 0x00005f0004007a0c */ /* 0x000fe40004781270 */
[----:B------:R-:W-:-:S02]  /*e2e0*/  IADD3 R4, R0, 0x28, RZ ;  /* 0x0000002800047810 */ /* 0x000fc40007ffe0ff */
[-C--:B------:R-:W-:Y:S02]  /*e2f0*/  LEA.HI.X.SX32 R31, R6, R3.reuse, 0x2, P6 ;  /* 0x00000003061f7211 */ /* 0x080fe400030f16ff */
[CC--:B------:R-:W-:Y:S01]  /*e300*/  LEA R20, P6, R5.reuse, R2.reuse, 0x2 ;  /* 0x0000000205147211 */ /* 0x0c0fe200078c10ff */
[----:B------:R2:W-:Y:S01]  /*e310*/  @P2 STG.E [R26.64], R17 ;  /* 0x000000111a002986 */ /* 0x0005e2000c101904 */
[C---:B-1----:R-:W-:Y:S02]  /*e320*/  IADD3 R29, R5.reuse, c[0x0][0x198], RZ ;  /* 0x00006600051d7a10 */ /* 0x042fe40007ffe0ff */
[----:B------:R-:W-:Y:S02]  /*e330*/  ISETP.LT.AND P2, PT, R4, c[0x0][0x17c], !P0 ;  /* 0x00005f0004007a0c */ /* 0x000fe40004741270 */
[----:B------:R-:W-:Y:S02]  /*e340*/  LEA.HI.X.SX32 R21, R5, R3, 0x2, P6 ;  /* 0x0000000305157211 */ /* 0x000fe400030f16ff */
[C---:B------:R-:W-:Y:S01]  /*e350*/  IADD3 R34, R29.reuse, c[0x0][0x198], RZ ;  /* 0x000066001d227a10 */ /* 0x040fe20007ffe0ff */
[----:B------:R-:W1:Y:S01]  /*e360*/  LDS.128 R4, [R40+0x800] ;  /* 0x0008000028047984 */ /* 0x000e620000000c00 */
[----:B------:R-:W-:-:S02]  /*e370*/  LEA R28, P6, R29, R2, 0x2 ;  /* 0x000000021d1c7211 */ /* 0x000fc400078c10ff */
[C---:B------:R-:W-:Y:S01]  /*e380*/  IADD3 R25, R0.reuse, 0x29, RZ ;  /* 0x0000002900197810 */ /* 0x040fe20007ffe0ff */
[----:B---3--:R3:W-:Y:S01]  /*e390*/  @P3 STG.E [R30.64], R12 ;  /* 0x0000000c1e003986 */ /* 0x0087e2000c101904 */
[----:B------:R-:W-:Y:S02]  /*e3a0*/  IADD3 R24, R0, 0x2a, RZ ;  /* 0x0000002a00187810 */ /* 0x000fe40007ffe0ff */
[C---:B------:R-:W-:Y:S02]  /*e3b0*/  LEA R16, P3, R34.reuse, R2, 0x2 ;  /* 0x0000000222107211 */ /* 0x040fe400078610ff */
[-C--:B------:R-:W-:Y:S01]  /*e3c0*/  LEA.HI.X.SX32 R29, R29, R3.reuse, 0x2, P6 ;  /* 0x000000031d1d7211 */ /* 0x080fe200030f16ff */
[----:B------:R4:W-:Y:S01]  /*e3d0*/  @P5 STG.E [R20.64], R13 ;  /* 0x0000000d14005986 */ /* 0x0009e2000c101904 */
[----:B--2---:R-:W-:Y:S02]  /*e3e0*/  LEA.HI.X.SX32 R17, R34, R3, 0x2, P3 ;  /* 0x0000000322117211 */ /* 0x004fe400018f16ff */
[----:B------:R-:W-:-:S02]  /*e3f0*/  ISETP.LT.AND P5, PT, R25, c[0x0][0x17c], !P0 ;  /* 0x00005f0019007a0c */ /* 0x000fc400047a1270 */
[----:B---3--:R-:W-:Y:S01]  /*e400*/  IADD3 R12, R34, c[0x0][0x198], RZ ;  /* 0x00006600220c7a10 */ /* 0x008fe20007ffe0ff */
[----:B-----5:R-:W-:Y:S01]  /*e410*/  @P1 STG.E [R28.64], R8 ;  /* 0x000000081c001986 */ /* 0x020fe2000c101904 */
[----:B------:R-:W-:Y:S02]  /*e420*/  ISETP.LT.AND P3, PT, R24, c[0x0][0x17c], !P0 ;  /* 0x00005f0018007a0c */ /* 0x000fe40004761270 */
[C---:B------:R-:W-:Y:S01]  /*e430*/  LEA R34, P1, R12.reuse, R2, 0x2 ;  /* 0x000000020c227211 */ /* 0x040fe200078210ff */
[----:B------:R2:W3:Y:S01]  /*e440*/  LDS.128 R24, [R33+0x800] ;  /* 0x0008000021187984 */ /* 0x0004e20000000c00 */
[----:B------:R-:W-:Y:S02]  /*e450*/  IADD3 R31, R12, c[0x0][0x198], RZ ;  /* 0x000066000c1f7a10 */ /* 0x000fe40007ffe0ff */
[C---:B------:R-:W-:Y:S02]  /*e460*/  IADD3 R30, R0.reuse, 0x2b, RZ ;  /* 0x0000002b001e7810 */ /* 0x040fe40007ffe0ff */
[----:B----4-:R-:W-:-:S02]  /*e470*/  IADD3 R13, R0, 0x2c, RZ ;  /* 0x0000002c000d7810 */ /* 0x010fc40007ffe0ff */
[-C--:B------:R-:W-:Y:S02]  /*e480*/  LEA.HI.X.SX32 R35, R12, R3.reuse, 0x2, P1 ;  /* 0x000000030c237211 */ /* 0x080fe400008f16ff */
[----:B------:R-:W-:Y:S01]  /*e490*/  LEA R12, P6, R31, R2, 0x2 ;  /* 0x000000021f0c7211 */ /* 0x000fe200078c10ff */
[----:B------:R4:W-:Y:S01]  /*e4a0*/  @P4 STG.E [R16.64], R9 ;  /* 0x0000000910004986 */ /* 0x0009e2000c101904 */
[----:B------:R-:W-:Y:S02]  /*e4b0*/  ISETP.LT.AND P1, PT, R13, c[0x0][0x17c], !P0 ;  /* 0x00005f000d007a0c */ /* 0x000fe40004721270 */
[----:B------:R-:W-:Y:S02]  /*e4c0*/  ISETP.LT.AND P4, PT, R30, c[0x0][0x17c], !P0 ;  /* 0x00005f001e007a0c */ /* 0x000fe40004781270 */
[C---:B------:R-:W-:Y:S02]  /*e4d0*/  IADD3 R21, R31.reuse, c[0x0][0x198], RZ ;  /* 0x000066001f157a10 */ /* 0x040fe40007ffe0ff */
[----:B------:R-:W-:-:S02]  /*e4e0*/  LEA.HI.X.SX32 R13, R31, R3, 0x2, P6 ;  /* 0x000000031f0d7211 */ /* 0x000fc400030f16ff */
[----:B------:R-:W5:Y:S01]  /*e4f0*/  LDS.128 R28, [R32+0x800] ;  /* 0x00080000201c7984 */ /* 0x000f620000000c00 */
[C---:B--2---:R-:W-:Y:S02]  /*e500*/  IADD3 R33, R21.reuse, c[0x0][0x198], RZ ;  /* 0x0000660015217a10 */ /* 0x044fe40007ffe0ff */
[----:B----4-:R-:W-:Y:S01]  /*e510*/  IADD3 R17, R0, 0x2d, RZ ;  /* 0x0000002d00117810 */ /* 0x010fe20007ffe0ff */
[----:B------:R2:W-:Y:S01]  /*e520*/  @P2 STG.E [R34.64], R52 ;  /* 0x0000003422002986 */ /* 0x0005e2000c101904 */
[-C--:B------:R-:W-:Y:S02]  /*e530*/  LEA R8, P2, R21, R2.reuse, 0x2 ;  /* 0x0000000215087211 */ /* 0x080fe400078410ff */
[----:B------:R-:W-:Y:S01]  /*e540*/  LEA R16, P6, R33, R2, 0x2 ;  /* 0x0000000221107211 */ /* 0x000fe200078c10ff */
[----:B------:R4:W-:Y:S01]  /*e550*/  @P5 STG.E [R12.64], R53 ;  /* 0x000000350c005986 */ /* 0x0009e2000c101904 */
[----:B------:R-:W-:Y:S02]  /*e560*/  LEA.HI.X.SX32 R9, R21, R3, 0x2, P2 ;  /* 0x0000000315097211 */ /* 0x000fe400010f16ff */
[----:B------:R-:W-:-:S02]  /*e570*/  ISETP.LT.AND P5, PT, R17, c[0x0][0x17c], !P0 ;  /* 0x00005f0011007a0c */ /* 0x000fc400047a1270 */
[C---:B------:R-:W-:Y:S02]  /*e580*/  LEA.HI.X.SX32 R17, R33.reuse, R3, 0x2, P6 ;  /* 0x0000000321117211 */ /* 0x040fe400030f16ff */
[----:B------:R-:W-:Y:S01]  /*e590*/  IADD3 R33, R33, c[0x0][0x198], RZ ;  /* 0x0000660021217a10 */ /* 0x000fe20007ffe0ff */
[----:B-1----:R1:W-:Y:S01]  /*e5a0*/  @P3 STG.E [R8.64], R4 ;  /* 0x0000000408003986 */ /* 0x0023e2000c101904 */
[----:B------:R-:W-:Y:S02]  /*e5b0*/  IADD3 R20, R0, 0x2e, RZ ;  /* 0x0000002e00147810 */ /* 0x000fe40007ffe0ff */
[C---:B--2---:R-:W-:Y:S02]  /*e5c0*/  IADD3 R34, R33.reuse, c[0x0][0x198], RZ ;  /* 0x0000660021227a10 */ /* 0x044fe40007ffe0ff */
[----:B----4-:R-:W-:Y:S02]  /*e5d0*/  LEA R12, P3, R33, R2, 0x2 ;  /* 0x00000002210c7211 */ /* 0x010fe400078610ff */
[----:B------:R-:W-:-:S02]  /*e5e0*/  ISETP.LT.AND P2, PT, R20, c[0x0][0x17c], !P0 ;  /* 0x00005f0014007a0c */ /* 0x000fc40004741270 */
[----:B------:R-:W-:Y:S02]  /*e5f0*/  LEA.HI.X.SX32 R13, R33, R3, 0x2, P3 ;  /* 0x00000003210d7211 */ /* 0x000fe400018f16ff */
[----:B------:R-:W-:Y:S02]  /*e600*/  IADD3 R33, R34, c[0x0][0x198], RZ ;  /* 0x0000660022217a10 */ /* 0x000fe40007ffe0ff */
[----:B------:R-:W-:Y:S01]  /*e610*/  IADD3 R21, R0, 0x2f, RZ ;  /* 0x0000002f00157810 */ /* 0x000fe20007ffe0ff */
[----:B------:R2:W-:Y:S01]  /*e620*/  @P4 STG.E [R16.64], R5 ;  /* 0x0000000510004986 */ /* 0x0005e2000c101904 */
[-C--:B------:R-:W-:Y:S02]  /*e630*/  LEA R20, P6, R34, R2.reuse, 0x2 ;  /* 0x0000000222147211 */ /* 0x080fe400078c10ff */
[----:B------:R-:W-:Y:S01]  /*e640*/  ISETP.LT.AND P4, PT, R21, c[0x0][0x17c], !P0 ;  /* 0x00005f0015007a0c */ /* 0x000fe20004781270 */
[----:B---3--:R3:W-:Y:S01]  /*e650*/  @P1 STG.E [R12.64], R24 ;  /* 0x000000180c001986 */ /* 0x0087e2000c101904 */
[----:B-1----:R-:W-:-:S02]  /*e660*/  LEA R4, P1, R33, R2, 0x2 ;  /* 0x0000000221047211 */ /* 0x002fc400078210ff */
[----:B------:R-:W-:Y:S02]  /*e670*/  LEA.HI.X.SX32 R21, R34, R3, 0x2, P6 ;  /* 0x0000000322157211 */ /* 0x000fe400030f16ff */
[C---:B------:R-:W-:Y:S02]  /*e680*/  IADD3 R32, R0.reuse, 0x30, RZ ;  /* 0x0000003000207810 */ /* 0x040fe40007ffe0ff */
[----:B--2---:R-:W-:Y:S02]  /*e690*/  IADD3 R17, R33, c[0x0][0x198], RZ ;  /* 0x0000660021117a10 */ /* 0x004fe40007ffe0ff */
[----:B------:R-:W-:Y:S02]  /*e6a0*/  IADD3 R9, R0, 0x31, RZ ;  /* 0x0000003100097810 */ /* 0x000fe40007ffe0ff */
[C---:B---3--:R-:W-:Y:S02]  /*e6b0*/  IADD3 R13, R17.reuse, c[0x0][0x198], RZ ;  /* 0x00006600110d7a10 */ /* 0x048fe40007ffe0ff */
[----:B------:R-:W-:-:S02]  /*e6c0*/  LEA R8, P6, R17, R2, 0x2 ;  /* 0x0000000211087211 */ /* 0x000fc400078c10ff */
[-C--:B------:R-:W-:Y:S01]  /*e6d0*/  LEA.HI.X.SX32 R5, R33, R3.reuse, 0x2, P1 ;  /* 0x0000000321057211 */ /* 0x080fe200008f16ff */
[----:B------:R1:W-:Y:S01]  /*e6e0*/  @P5 STG.E [R20.64], R25 ;  /* 0x0000001914005986 */ /* 0x0003e2000c101904 */
[----:B------:R-:W-:Y:S02]  /*e6f0*/  ISETP.LT.AND P3, PT, R32, c[0x0][0x17c], !P0 ;  /* 0x00005f0020007a0c */ /* 0x000fe40004761270 */
[----:B------:R-:W-:Y:S02]  /*e700*/  IADD3 R16, R0, 0x32, RZ ;  /* 0x0000003200107810 */ /* 0x000fe40007ffe0ff */
[----:B------:R-:W-:Y:S01]  /*e710*/  ISETP.LT.AND P5, PT, R9, c[0x0][0x17c], !P0 ;  /* 0x00005f0009007a0c */ /* 0x000fe200047a1270 */
[----:B-----5:R2:W-:Y:S01]  /*e720*/  @P2 STG.E [R4.64], R28 ;  /* 0x0000001c04002986 */ /* 0x0205e2000c101904 */
[----:B------:R-:W-:Y:S02]  /*e730*/  LEA.HI.X.SX32 R9, R17, R3, 0x2, P6 ;  /* 0x0000000311097211 */ /* 0x000fe400030f16ff */
[----:B------:R-:W-:-:S02]  /*e740*/  ISETP.LT.AND P1, PT, R16, c[0x0][0x17c], !P0 ;  /* 0x00005f0010007a0c */ /* 0x000fc40004721270 */
[C---:B-1----:R-:W-:Y:S02]  /*e750*/  IADD3 R21, R13.reuse, c[0x0][0x198], RZ ;  /* 0x000066000d157a10 */ /* 0x042fe40007ffe0ff */
[-C--:B------:R-:W-:Y:S02]  /*e760*/  LEA R12, P2, R13, R2.reuse, 0x2 ;  /* 0x000000020d0c7211 */ /* 0x080fe400078410ff */
[----:B------:R-:W-:Y:S02]  /*e770*/  IADD3 R17, R0, 0x33, RZ ;  /* 0x0000003300117810 */ /* 0x000fe40007ffe0ff */
[C---:B------:R-:W-:Y:S01]  /*e780*/  LEA R16, P6, R21.reuse, R2, 0x2 ;  /* 0x0000000215107211 */ /* 0x040fe200078c10ff */
[----:B------:R1:W-:Y:S01]  /*e790*/  @P4 STG.E [R8.64], R29 ;  /* 0x0000001d08004986 */ /* 0x0003e2000c101904 */
[----:B------:R-:W-:Y:S02]  /*e7a0*/  IADD3 R24, R21, c[0x0][0x198], RZ ;  /* 0x0000660015187a10 */ /* 0x000fe40007ffe0ff */
[----:B------:R-:W-:-:S02]  /*e7b0*/  LEA.HI.X.SX32 R13, R13, R3, 0x2, P2 ;  /* 0x000000030d0d7211 */ /* 0x000fc400010f16ff */
[----:B------:R-:W-:Y:S02]  /*e7c0*/  ISETP.LT.AND P4, PT, R17, c[0x0][0x17c], !P0 ;  /* 0x00005f0011007a0c */ /* 0x000fe40004781270 */
[----:B------:R-:W-:Y:S02]  /*e7d0*/  LEA.HI.X.SX32 R17, R21, R3, 0x2, P6 ;  /* 0x0000000315117211 */ /* 0x000fe400030f16ff */
[C---:B------:R-:W-:Y:S01]  /*e7e0*/  IADD3 R21, R24.reuse, c[0x0][0x198], RZ ;  /* 0x0000660018157a10 */ /* 0x040fe20007ffe0ff */
[----:B------:R3:W-:Y:S01]  /*e7f0*/  @P3 STG.E [R12.64], R22 ;  /* 0x000000160c003986 */ /* 0x0007e2000c101904 */
[-C--:B--2---:R-:W-:Y:S02]  /*e800*/  LEA R4, P3, R24, R2.reuse, 0x2 ;  /* 0x0000000218047211 */ /* 0x084fe400078610ff */
[C---:B-1----:R-:W-:Y:S02]  /*e810*/  IADD3 R9, R0.reuse, 0x35, RZ ;  /* 0x0000003500097810 */ /* 0x042fe40007ffe0ff */
[----:B------:R-:W-:Y:S01]  /*e820*/  LEA R8, P6, R21, R2, 0x2 ;  /* 0x0000000215087211 */ /* 0x000fe200078c10ff */
[----:B------:R1:W-:Y:S01]  /*e830*/  @P5 STG.E [R16.64], R23 ;  /* 0x0000001710005986 */ /* 0x0003e2000c101904 */
[----:B------:R-:W-:-:S02]  /*e840*/  IADD3 R20, R0, 0x34, RZ ;  /* 0x0000003400147810 */ /* 0x000fc40007ffe0ff */
[----:B------:R-:W-:Y:S02]  /*e850*/  ISETP.LT.AND P5, PT, R9, c[0x0][0x17c], !P0 ;  /* 0x00005f0009007a0c */ /* 0x000fe400047a1270 */
[-C--:B------:R-:W-:Y:S02]  /*e860*/  LEA.HI.X.SX32 R5, R24, R3.reuse, 0x2, P3 ;  /* 0x0000000318057211 */ /* 0x080fe400018f16ff */
[C---:B------:R-:W-:Y:S02]  /*e870*/  LEA.HI.X.SX32 R9, R21.reuse, R3, 0x2, P6 ;  /* 0x0000000315097211 */ /* 0x040fe400030f16ff */
[----:B------:R-:W-:Y:S02]  /*e880*/  IADD3 R21, R21, c[0x0][0x198], RZ ;  /* 0x0000660015157a10 */ /* 0x000fe40007ffe0ff */
[----:B------:R-:W-:Y:S01]  /*e890*/  ISETP.LT.AND P2, PT, R20, c[0x0][0x17c], !P0 ;  /* 0x00005f0014007a0c */ /* 0x000fe20004741270 */
[----:B------:R-:W-:Y:S01]  /*e8a0*/  @P1 STG.E [R4.64], R18 ;  /* 0x0000001204001986 */ /* 0x000fe2000c101904 */
[----:B---3--:R-:W-:-:S02]  /*e8b0*/  IADD3 R22, R21, c[0x0][0x198], RZ ;  /* 0x0000660015167a10 */ /* 0x008fc40007ffe0ff */
[CC--:B------:R-:W-:Y:S02]  /*e8c0*/  LEA R12, P1, R21.reuse, R2.reuse, 0x2 ;  /* 0x00000002150c7211 */ /* 0x0c0fe400078210ff */
[----:B-1----:R-:W-:Y:S02]  /*e8d0*/  IADD3 R17, R0, 0x37, RZ ;  /* 0x0000003700117810 */ /* 0x002fe40007ffe0ff */
[----:B------:R-:W-:Y:S01]  /*e8e0*/  LEA R16, P6, R22, R2, 0x2 ;  /* 0x0000000216107211 */ /* 0x000fe200078c10ff */
[----:B------:R1:W-:Y:S01]  /*e8f0*/  @P4 STG.E [R8.64], R19 ;  /* 0x0000001308004986 */ /* 0x0003e2000c101904 */
[----:B------:R-:W-:Y:S02]  /*e900*/  LEA.HI.X.SX32 R13, R21, R3, 0x2, P1 ;  /* 0x00000003150d7211 */ /* 0x000fe400008f16ff */
[----:B------:R-:W-:Y:S02]  /*e910*/  IADD3 R20, R0, 0x36, RZ ;  /* 0x0000003600147810 */ /* 0x000fe40007ffe0ff */
[----:B------:R-:W-:-:S02]  /*e920*/  IADD3 R21, R22, c[0x0][0x198], RZ ;  /* 0x0000660016157a10 */ /* 0x000fc40007ffe0ff */
[----:B------:R-:W-:Y:S02]  /*e930*/  ISETP.LT.AND P4, PT, R17, c[0x0][0x17c], !P0 ;  /* 0x00005f0011007a0c */ /* 0x000fe40004781270 */
[----:B------:R-:W-:Y:S01]  /*e940*/  LEA.HI.X.SX32 R17, R22, R3, 0x2, P6 ;  /* 0x0000000316117211 */ /* 0x000fe200030f16ff */
[----:B------:R-:W-:Y:S01]  /*e950*/  @P2 STG.E [R12.64], R14 ;  /* 0x0000000e0c002986 */ /* 0x000fe2000c101904 */
[----:B------:R-:W-:Y:S02]  /*e960*/  ISETP.LT.AND P3, PT, R20, c[0x0][0x17c], !P0 ;  /* 0x00005f0014007a0c */ /* 0x000fe40004761270 */
[C---:B-1----:R-:W-:Y:S01]  /*e970*/  IADD3 R19, R21.reuse, c[0x0][0x198], RZ ;  /* 0x0000660015137a10 */ /* 0x042fe20007ffe0ff */
[----:B------:R1:W-:Y:S01]  /*e980*/  @P5 STG.E [R16.64], R15 ;  /* 0x0000000f10005986 */ /* 0x0003e2000c101904 */
[----:B------:R-:W-:Y:S02]  /*e990*/  LEA R4, P2, R21, R2, 0x2 ;  /* 0x0000000215047211 */ /* 0x000fe400078410ff */
[----:B------:R-:W-:-:S02]  /*e9a0*/  IADD3 R9, R0, 0x39, RZ ;  /* 0x0000003900097810 */ /* 0x000fc40007ffe0ff */
[----:B------:R-:W-:Y:S02]  /*e9b0*/  LEA R8, P5, R19, R2, 0x2 ;  /* 0x0000000213087211 */ /* 0x000fe400078a10ff */
[----:B------:R-:W-:Y:S02]  /*e9c0*/  IADD3 R20, R0, 0x38, RZ ;  /* 0x0000003800147810 */ /* 0x000fe40007ffe0ff */
[-C--:B------:R-:W-:Y:S02]  /*e9d0*/  LEA.HI.X.SX32 R5, R21, R3.reuse, 0x2, P2 ;  /* 0x0000000315057211 */ /* 0x080fe400010f16ff */
[----:B------:R-:W-:Y:S02]  /*e9e0*/  ISETP.LT.AND P2, PT, R9, c[0x0][0x17c], !P0 ;  /* 0x00005f0009007a0c */ /* 0x000fe40004741270 */
[C---:B------:R-:W-:Y:S02]  /*e9f0*/  LEA.HI.X.SX32 R9, R19.reuse, R3, 0x2, P5 ;  /* 0x0000000313097211 */ /* 0x040fe400028f16ff */
[----:B------:R-:W-:-:S02]  /*ea00*/  IADD3 R19, R19, c[0x0][0x198], RZ ;  /* 0x0000660013137a10 */ /* 0x000fc40007ffe0ff */
[----:B------:R-:W-:Y:S01]  /*ea10*/  ISETP.LT.AND P1, PT, R20, c[0x0][0x17c], !P0 ;  /* 0x00005f0014007a0c */ /* 0x000fe20004721270 */
[----:B------:R2:W-:Y:S01]  /*ea20*/  @P3 STG.E [R4.64], R10 ;  /* 0x0000000a04003986 */ /* 0x0005e2000c101904 */
[----:B------:R-:W-:Y:S02]  /*ea30*/  IADD3 R18, R0, 0x3a, RZ ;  /* 0x0000003a00127810 */ /* 0x000fe40007ffe0ff */
[C---:B-1----:R-:W-:Y:S02]  /*ea40*/  IADD3 R17, R19.reuse, c[0x0][0x198], RZ ;  /* 0x0000660013117a10 */ /* 0x042fe40007ffe0ff */
[----:B------:R-:W-:Y:S02]  /*ea50*/  LEA R12, P3, R19, R2, 0x2 ;  /* 0x00000002130c7211 */ /* 0x000fe400078610ff */
[----:B------:R-:W-:Y:S02]  /*ea60*/  ISETP.LT.AND P5, PT, R18, c[0x0][0x17c], !P0 ;  /* 0x00005f0012007a0c */ /* 0x000fe400047a1270 */
[----:B------:R-:W-:-:S02]  /*ea70*/  IADD3 R15, R0, 0x3b, RZ ;  /* 0x0000003b000f7810 */ /* 0x000fc40007ffe0ff */
[C---:B------:R-:W-:Y:S02]  /*ea80*/  LEA R14, P6, R17.reuse, R2, 0x2 ;  /* 0x00000002110e7211 */ /* 0x040fe400078c10ff */
[----:B------:R-:W-:Y:S01]  /*ea90*/  IADD3 R18, R17, c[0x0][0x198], RZ ;  /* 0x0000660011127a10 */ /* 0x000fe20007ffe0ff */
[----:B------:R1:W-:Y:S01]  /*eaa0*/  @P4 STG.E [R8.64], R11 ;  /* 0x0000000b08004986 */ /* 0x0003e2000c101904 */
[-C--:B------:R-:W-:Y:S02]  /*eab0*/  LEA.HI.X.SX32 R13, R19, R3.reuse, 0x2, P3 ;  /* 0x00000003130d7211 */ /* 0x080fe400018f16ff */
[----:B------:R-:W-:Y:S02]  /*eac0*/  ISETP.LT.AND P4, PT, R15, c[0x0][0x17c], !P0 ;  /* 0x00005f000f007a0c */ /* 0x000fe40004781270 */
[----:B------:R-:W-:Y:S01]  /*ead0*/  LEA.HI.X.SX32 R15, R17, R3, 0x2, P6 ;  /* 0x00000003110f7211 */ /* 0x000fe200030f16ff */
[----:B------:R3:W-:Y:S01]  /*eae0*/  @P1 STG.E [R12.64], R54 ;  /* 0x000000360c001986 */ /* 0x0007e2000c101904 */
[----:B--2---:R-:W-:-:S02]  /*eaf0*/  IADD3 R5, R0, 0x3d, RZ ;  /* 0x0000003d00057810 */ /* 0x004fc40007ffe0ff */
[----:B------:R-:W-:Y:S02]  /*eb00*/  IADD3 R16, R0, 0x3c, RZ ;  /* 0x0000003c00107810 */ /* 0x000fe40007ffe0ff */
[C---:B-1----:R-:W-:Y:S02]  /*eb10*/  IADD3 R9, R18.reuse, c[0x0][0x198], RZ ;  /* 0x0000660012097a10 */ /* 0x042fe40007ffe0ff */
[----:B------:R-:W-:Y:S01]  /*eb20*/  LEA R4, P1, R18, R2, 0x2 ;  /* 0x0000000212047211 */ /* 0x000fe200078210ff */
[----:B------:R1:W-:Y:S01]  /*eb30*/  @P2 STG.E [R14.64], R55 ;  /* 0x000000370e002986 */ /* 0x0003e2000c101904 */
[----:B------:R-:W-:Y:S02]  /*eb40*/  IADD3 R11, R9, c[0x0][0x198], RZ ;  /* 0x00006600090b7a10 */ /* 0x000fe40007ffe0ff */
[----:B------:R-:W-:Y:S02]  /*eb50*/  ISETP.LT.AND P2, PT, R5, c[0x0][0x17c], !P0 ;  /* 0x00005f0005007a0c */ /* 0x000fe40004741270 */
[----:B------:R-:W-:-:S02]  /*eb60*/  ISETP.LT.AND P3, PT, R16, c[0x0][0x17c], !P0 ;  /* 0x00005f0010007a0c */ /* 0x000fc40004761270 */
[-C--:B------:R-:W-:Y:S02]  /*eb70*/  LEA R8, P6, R9, R2.reuse, 0x2 ;  /* 0x0000000209087211 */ /* 0x080fe400078c10ff */
[----:B------:R-:W-:Y:S02]  /*eb80*/  LEA.HI.X.SX32 R5, R18, R3, 0x2, P1 ;  /* 0x0000000312057211 */ /* 0x000fe400008f16ff */
[C---:B------:R-:W-:Y:S02]  /*eb90*/  IADD3 R16, R11.reuse, c[0x0][0x198], RZ ;  /* 0x000066000b107a10 */ /* 0x040fe40007ffe0ff */
[----:B------:R-:W-:Y:S02]  /*eba0*/  LEA R10, P1, R11, R2, 0x2 ;  /* 0x000000020b0a7211 */ /* 0x000fe400078210ff */
[C---:B------:R-:W-:Y:S02]  /*ebb0*/  IADD3 R17, R0.reuse, 0x3e, RZ ;  /* 0x0000003e00117810 */ /* 0x040fe40007ffe0ff */
[----:B------:R-:W-:-:S02]  /*ebc0*/  IADD3 R0, R0, 0x3f, RZ ;  /* 0x0000003f00007810 */ /* 0x000fc40007ffe0ff */
[-C--:B------:R-:W-:Y:S02]  /*ebd0*/  LEA.HI.X.SX32 R9, R9, R3.reuse, 0x2, P6 ;  /* 0x0000000309097211 */ /* 0x080fe400030f16ff */
[C---:B---3--:R-:W-:Y:S02]  /*ebe0*/  LEA R12, P6, R16.reuse, R2, 0x2 ;  /* 0x00000002100c7211 */ /* 0x048fe400078c10ff */
[----:B------:R-:W-:Y:S02]  /*ebf0*/  LEA.HI.X.SX32 R11, R11, R3, 0x2, P1 ;  /* 0x000000030b0b7211 */ /* 0x000fe400008f16ff */
[----:B-1----:R-:W-:Y:S02]  /*ec00*/  IADD3 R15, R16, c[0x0][0x198], RZ ;  /* 0x00006600100f7a10 */ /* 0x002fe40007ffe0ff */
[----:B------:R-:W-:Y:S02]  /*ec10*/  ISETP.LT.AND P1, PT, R17, c[0x0][0x17c], !P0 ;  /* 0x00005f0011007a0c */ /* 0x000fe40004721270 */
[----:B------:R-:W-:-:S02]  /*ec20*/  ISETP.LT.AND P0, PT, R0, c[0x0][0x17c], !P0 ;  /* 0x00005f0000007a0c */ /* 0x000fc40004701270 */
[-C--:B------:R-:W-:Y:S02]  /*ec30*/  LEA.HI.X.SX32 R13, R16, R3.reuse, 0x2, P6 ;  /* 0x00000003100d7211 */ /* 0x080fe400030f16ff */
[C---:B------:R-:W-:Y:S02]  /*ec40*/  LEA R14, P6, R15.reuse, R2, 0x2 ;  /* 0x000000020f0e7211 */ /* 0x040fe400078c10ff */
[C---:B------:R-:W-:Y:S01]  /*ec50*/  IADD3 R16, R15.reuse, c[0x0][0x198], RZ ;  /* 0x000066000f107a10 */ /* 0x040fe20007ffe0ff */
[----:B------:R1:W-:Y:S01]  /*ec60*/  @P5 STG.E [R4.64], R6 ;  /* 0x0000000604005986 */ /* 0x0003e2000c101904 */
[----:B------:R-:W-:-:S03]  /*ec70*/  LEA.HI.X.SX32 R15, R15, R3, 0x2, P6 ;  /* 0x000000030f0f7211 */ /* 0x000fc600030f16ff */
[----:B------:R1:W-:Y:S01]  /*ec80*/  @P4 STG.E [R8.64], R7 ;  /* 0x0000000708004986 */ /* 0x0003e2000c101904 */
[----:B------:R-:W-:-:S03]  /*ec90*/  LEA R2, P6, R16, R2, 0x2 ;  /* 0x0000000210027211 */ /* 0x000fc600078c10ff */
[----:B------:R1:W-:Y:S04]  /*eca0*/  @P3 STG.E [R10.64], R26 ;  /* 0x0000001a0a003986 */ /* 0x0003e8000c101904 */
[----:B------:R1:W-:Y:S01]  /*ecb0*/  @P2 STG.E [R12.64], R27 ;  /* 0x0000001b0c002986 */ /* 0x0003e2000c101904 */
[----:B------:R-:W-:-:S03]  /*ecc0*/  LEA.HI.X.SX32 R3, R16, R3, 0x2, P6 ;  /* 0x0000000310037211 */ /* 0x000fc600030f16ff */
[----:B------:R1:W-:Y:S01]  /*ecd0*/  @P1 STG.E [R14.64], R30 ;  /* 0x0000001e0e001986 */ /* 0x0003e2000c101904 */
[----:B------:R-:W-:Y:S05]  /*ece0*/  @!P0 EXIT ;  /* 0x000000000000894d */ /* 0x000fea0003800000 */
[----:B------:R-:W-:Y:S01]  /*ecf0*/  STG.E [R2.64], R31 ;  /* 0x0000001f02007986 */ /* 0x000fe2000c101904 */
[----:B------:R-:W-:Y:S05]  /*ed00*/  EXIT ;  /* 0x000000000000794d */ /* 0x000fea0003800000 */
.L_x_3:
[----:B------:R-:W-:-:S00]  /*ed10*/  BRA `(.L_x_3) ;  /* 0xfffffff000007947 */ /* 0x000fc0000383ffff */
[----:B------:R-:W-:-:S00]  /*ed20*/  NOP ;  /* 0x0000000000007918 */ /* 0x000fc00000000000 */
        /* <DEDUP_REMOVED lines=13> */
.L_x_4:


//--------------------- .nv.shared.matmul_kernel  --------------------------
	.section	.nv.shared.matmul_kernel,"aw",@nobits
	.sectionflags	@""
	.align	16
